	.target	sm_90a

	.elftype	@"ET_EXEC"


//--------------------- .note.nv.tkinfo           --------------------------
	.section	.note.nv.tkinfo,"",@"SHT_NOTE"
	.sectionflags	@"SHF_NOTE_NV_TKINFO"
	.tkinfo
        /*0018*/ 	.word	0x00000002
        /*0030*/ 	.string	""
        /*0030*/ 	.string	"ptxas"
        /*0030*/ 	.string	"Cuda compilation tools, release 13.0, V13.0.88"
        /*0030*/ 	.string	"Build cuda_13.0.r13.0/compiler.36424714_0"
        /*0030*/ 	.string	"-arch sm_90a -m 64 "



//--------------------- .note.nv.cuinfo           --------------------------
	.section	.note.nv.cuinfo,"",@"SHT_NOTE"
	.sectionflags	@"SHF_NOTE_NV_CUINFO"
        /*0018*/ 	.short	0x0002
        /*001a*/ 	.short	0x005a
        /*001c*/ 	.short	0x0082
	.zero		2


//--------------------- .nv.info                  --------------------------
	.section	.nv.info,"",@"SHT_CUDA_INFO"
	.align	4


	//----- nvinfo : EIATTR_REGCOUNT
	.align		4
        /*0000*/ 	.byte	0x04, 0x2f
        /*0002*/ 	.short	(.L_15 - .L_14)
	.align		4
.L_14:
        /*0004*/ 	.word	index@(_ZN7cutlass13device_kernelINS_4gemm6kernel13GemmUniversalIN4cute5tupleIJiiiiEEENS1_10collective13CollectiveMmaINS1_34MainloopSm90TmaGmmaWarpSpecializedILi5ENS5_IJNS4_1CILi2EEENSA_ILi4EEENSA_ILi1EEEEEENS1_35KernelTmaWarpSpecializedCooperativeEEENS5_IJNSA_ILi256EEENSA_ILi64EEESI_EEENS_10bfloat16_tENS5_IJlSD_lEEESK_SL_NS4_8TiledMMAINS4_8MMA_AtomIJNS4_4SM904GMMA27MMA_64x64x16_F32BF16BF16_SSILNSP_5MajorE0ELSR_0ELNSP_7ScaleInE1ELSS_1EEEEEENS4_6LayoutINS5_IJSB_SD_SD_EEENS5_IJSD_NSA_ILi0EEESX_EEEEENS5_IJNS4_10UnderscoreES10_S10_EEEEENS4_23SM90_TMA_LOAD_MULTICASTENS4_14ComposedLayoutINS4_7SwizzleILi3ELi4ELi3EEENS4_18smem_ptr_flag_bitsILi16EEENSV_INS5_IJNSA_ILi8EEESI_EEENS5_IJSI_SD_EEEEEEEvNS4_8identityES13_S1D_vS1E_EENS_8epilogue10collective6detail29Sm90TmaWarpSpecializedAdapterINS1H_15DefaultEpilogueISK_SL_SL_NS1G_6thread17LinearCombinationISK_Li1EffLNS1L_9ScaleType4KindE0ELNS_15FloatRoundStyleE2ESK_EENS1_15EpilogueDefaultEEEEEvvEEEEvNT_6ParamsE)
        /*0008*/ 	.word	0x000000a8


	//----- nvinfo : EIATTR_FRAME_SIZE
	.align		4
.L_15:
        /*000c*/ 	.byte	0x04, 0x11
        /*000e*/ 	.short	(.L_17 - .L_16)
	.align		4
.L_16:
        /*0010*/ 	.word	index@(_ZN7cutlass13device_kernelINS_4gemm6kernel13GemmUniversalIN4cute5tupleIJiiiiEEENS1_10collective13CollectiveMmaINS1_34MainloopSm90TmaGmmaWarpSpecializedILi5ENS5_IJNS4_1CILi2EEENSA_ILi4EEENSA_ILi1EEEEEENS1_35KernelTmaWarpSpecializedCooperativeEEENS5_IJNSA_ILi256EEENSA_ILi64EEESI_EEENS_10bfloat16_tENS5_IJlSD_lEEESK_SL_NS4_8TiledMMAINS4_8MMA_AtomIJNS4_4SM904GMMA27MMA_64x64x16_F32BF16BF16_SSILNSP_5MajorE0ELSR_0ELNSP_7ScaleInE1ELSS_1EEEEEENS4_6LayoutINS5_IJSB_SD_SD_EEENS5_IJSD_NSA_ILi0EEESX_EEEEENS5_IJNS4_10UnderscoreES10_S10_EEEEENS4_23SM90_TMA_LOAD_MULTICASTENS4_14ComposedLayoutINS4_7SwizzleILi3ELi4ELi3EEENS4_18smem_ptr_flag_bitsILi16EEENSV_INS5_IJNSA_ILi8EEESI_EEENS5_IJSI_SD_EEEEEEEvNS4_8identityES13_S1D_vS1E_EENS_8epilogue10collective6detail29Sm90TmaWarpSpecializedAdapterINS1H_15DefaultEpilogueISK_SL_SL_NS1G_6thread17LinearCombinationISK_Li1EffLNS1L_9ScaleType4KindE0ELNS_15FloatRoundStyleE2ESK_EENS1_15EpilogueDefaultEEEEEvvEEEEvNT_6ParamsE)
        /*0014*/ 	.word	0x00000000


	//----- nvinfo : EIATTR_MIN_STACK_SIZE
	.align		4
.L_17:
        /*0018*/ 	.byte	0x04, 0x12
        /*001a*/ 	.short	(.L_19 - .L_18)
	.align		4
.L_18:
        /*001c*/ 	.word	index@(_ZN7cutlass13device_kernelINS_4gemm6kernel13GemmUniversalIN4cute5tupleIJiiiiEEENS1_10collective13CollectiveMmaINS1_34MainloopSm90TmaGmmaWarpSpecializedILi5ENS5_IJNS4_1CILi2EEENSA_ILi4EEENSA_ILi1EEEEEENS1_35KernelTmaWarpSpecializedCooperativeEEENS5_IJNSA_ILi256EEENSA_ILi64EEESI_EEENS_10bfloat16_tENS5_IJlSD_lEEESK_SL_NS4_8TiledMMAINS4_8MMA_AtomIJNS4_4SM904GMMA27MMA_64x64x16_F32BF16BF16_SSILNSP_5MajorE0ELSR_0ELNSP_7ScaleInE1ELSS_1EEEEEENS4_6LayoutINS5_IJSB_SD_SD_EEENS5_IJSD_NSA_ILi0EEESX_EEEEENS5_IJNS4_10UnderscoreES10_S10_EEEEENS4_23SM90_TMA_LOAD_MULTICASTENS4_14ComposedLayoutINS4_7SwizzleILi3ELi4ELi3EEENS4_18smem_ptr_flag_bitsILi16EEENSV_INS5_IJNSA_ILi8EEESI_EEENS5_IJSI_SD_EEEEEEEvNS4_8identityES13_S1D_vS1E_EENS_8epilogue10collective6detail29Sm90TmaWarpSpecializedAdapterINS1H_15DefaultEpilogueISK_SL_SL_NS1G_6thread17LinearCombinationISK_Li1EffLNS1L_9ScaleType4KindE0ELNS_15FloatRoundStyleE2ESK_EENS1_15EpilogueDefaultEEEEEvvEEEEvNT_6ParamsE)
        /*0020*/ 	.word	0x00000000
.L_19:


//--------------------- .nv.compat                --------------------------
	.section	.nv.compat,"",@"SHT_CUDA_COMPAT_INFO"
	.align	4
        /*0000*/ 	.byte	0x02, 0x09, 0x01, 0x00, 0x02, 0x02, 0x04, 0x00, 0x02, 0x05, 0x05, 0x00, 0x03, 0x07, 0x01, 0x01
        /*0010*/ 	.byte	0x02, 0x03, 0x01, 0x00, 0x02, 0x06, 0x01, 0x00, 0x04, 0x0b, 0x08, 0x00, 0x00, 0x00, 0x00, 0x00
        /*0020*/ 	.byte	0x00, 0x00, 0x00, 0x00


//--------------------- .nv.info._ZN7cutlass13device_kernelINS_4gemm6kernel13GemmUniversalIN4cute5tupleIJiiiiEEENS1_10collective13CollectiveMmaINS1_34MainloopSm90TmaGmmaWarpSpecializedILi5ENS5_IJNS4_1CILi2EEENSA_ILi4EEENSA_ILi1EEEEEENS1_35KernelTmaWarpSpecializedCooperativeEEENS5_IJNSA_ILi256EEENSA_ILi64EEESI_EEENS_10bfloat16_tENS5_IJlSD_lEEESK_SL_NS4_8TiledMMAINS4_8MMA_AtomIJNS4_4SM904GMMA27MMA_64x64x16_F32BF16BF16_SSILNSP_5MajorE0ELSR_0ELNSP_7ScaleInE1ELSS_1EEEEEENS4_6LayoutINS5_IJSB_SD_SD_EEENS5_IJSD_NSA_ILi0EEESX_EEEEENS5_IJNS4_10UnderscoreES10_S10_EEEEENS4_23SM90_TMA_LOAD_MULTICASTENS4_14ComposedLayoutINS4_7SwizzleILi3ELi4ELi3EEENS4_18smem_ptr_flag_bitsILi16EEENSV_INS5_IJNSA_ILi8EEESI_EEENS5_IJSI_SD_EEEEEEEvNS4_8identityES13_S1D_vS1E_EENS_8epilogue10collective6detail29Sm90TmaWarpSpecializedAdapterINS1H_15DefaultEpilogueISK_SL_SL_NS1G_6thread17LinearCombinationISK_Li1EffLNS1L_9ScaleType4KindE0ELNS_15FloatRoundStyleE2ESK_EENS1_15EpilogueDefaultEEEEEvvEEEEvNT_6ParamsE --------------------------
	.section	.nv.info._ZN7cutlass13device_kernelINS_4gemm6kernel13GemmUniversalIN4cute5tupleIJiiiiEEENS1_10collective13CollectiveMmaINS1_34MainloopSm90TmaGmmaWarpSpecializedILi5ENS5_IJNS4_1CILi2EEENSA_ILi4EEENSA_ILi1EEEEEENS1_35KernelTmaWarpSpecializedCooperativeEEENS5_IJNSA_ILi256EEENSA_ILi64EEESI_EEENS_10bfloat16_tENS5_IJlSD_lEEESK_SL_NS4_8TiledMMAINS4_8MMA_AtomIJNS4_4SM904GMMA27MMA_64x64x16_F32BF16BF16_SSILNSP_5MajorE0ELSR_0ELNSP_7ScaleInE1ELSS_1EEEEEENS4_6LayoutINS5_IJSB_SD_SD_EEENS5_IJSD_NSA_ILi0EEESX_EEEEENS5_IJNS4_10UnderscoreES10_S10_EEEEENS4_23SM90_TMA_LOAD_MULTICASTENS4_14ComposedLayoutINS4_7SwizzleILi3ELi4ELi3EEENS4_18smem_ptr_flag_bitsILi16EEENSV_INS5_IJNSA_ILi8EEESI_EEENS5_IJSI_SD_EEEEEEEvNS4_8identityES13_S1D_vS1E_EENS_8epilogue10collective6detail29Sm90TmaWarpSpecializedAdapterINS1H_15DefaultEpilogueISK_SL_SL_NS1G_6thread17LinearCombinationISK_Li1EffLNS1L_9ScaleType4KindE0ELNS_15FloatRoundStyleE2ESK_EENS1_15EpilogueDefaultEEEEEvvEEEEvNT_6ParamsE,"",@"SHT_CUDA_INFO"
	.sectionflags	@""
	.align	4


	//----- nvinfo : EIATTR_CUDA_API_VERSION
	.align		4
        /*0000*/ 	.byte	0x04, 0x37
        /*0002*/ 	.short	(.L_21 - .L_20)
.L_20:
        /*0004*/ 	.word	0x00000082


	//----- nvinfo : EIATTR_KPARAM_INFO
	.align		4
.L_21:
        /*0008*/ 	.byte	0x04, 0x17
        /*000a*/ 	.short	(.L_23 - .L_22)
.L_22:
        /*000c*/ 	.word	0x00000000
        /*0010*/ 	.short	0x0000
        /*0012*/ 	.short	0x0070
        /*0014*/ 	.byte	0x00, 0xf0, 0x01, 0x10


	//----- nvinfo : EIATTR_SPARSE_MMA_MASK
	.align		4
.L_23:
        /*0018*/ 	.byte	0x03, 0x50
        /*001a*/ 	.short	0x0000


	//----- nvinfo : EIATTR_MAXREG_COUNT
	.align		4
        /*001c*/ 	.byte	0x03, 0x1b
        /*001e*/ 	.short	0x00a8


	//----- nvinfo : EIATTR_NUM_BARRIERS
	.align		4
        /*0020*/ 	.byte	0x02, 0x4c
        /*0022*/ 	.byte	0x01
	.zero		1


	//----- nvinfo : EIATTR_EXTERNS
	.align		4
        /*0024*/ 	.byte	0x04, 0x0f
        /*0026*/ 	.short	(.L_25 - .L_24)


	//   ....[0]....
	.align		4
.L_24:
        /*0028*/ 	.word	index@(__assertfail)


	//----- nvinfo : EIATTR_MERCURY_ISA_VERSION
	.align		4
.L_25:
        /*002c*/ 	.byte	0x03, 0x5f
        /*002e*/ 	.short	0x0101


	//----- nvinfo : EIATTR_INT_WARP_WIDE_INSTR_OFFSETS
	.align		4
        /*0030*/ 	.byte	0x04, 0x31
        /*0032*/ 	.short	(.L_27 - .L_26)


	//   ....[0]....
.L_26:
        /*0034*/ 	.word	0x000004a0


	//   ....[1]....
        /*0038*/ 	.word	0x000004d0


	//   ....[2]....
        /*003c*/ 	.word	0x00000690


	//----- nvinfo : EIATTR_COOP_GROUP_MASK_REGIDS
	.align		4
.L_27:
        /*0040*/ 	.byte	0x04, 0x29
        /*0042*/ 	.short	(.L_29 - .L_28)


	//   ....[0]....
.L_28:
        /*0044*/ 	.word	0xffffffff


	//   ....[1]....
        /*0048*/ 	.word	0xffffffff


	//   ....[2]....
        /*004c*/ 	.word	0xffffffff


	//   ....[3]....
        /*0050*/ 	.word	0xffffffff


	//   ....[4]....
        /*0054*/ 	.word	0xffffffff


	//   ....[5]....
        /*0058*/ 	.word	0xffffffff


	//----- nvinfo : EIATTR_COOP_GROUP_INSTR_OFFSETS
	.align		4
.L_29:
        /*005c*/ 	.byte	0x04, 0x28
        /*005e*/ 	.short	(.L_31 - .L_30)


	//   ....[0]....
.L_30:
        /*0060*/ 	.word	0x00000060


	//   ....[1]....
        /*0064*/ 	.word	0x00000070


	//   ....[2]....
        /*0068*/ 	.word	0x00000130


	//   ....[3]....
        /*006c*/ 	.word	0x000002f0


	//   ....[4]....
        /*0070*/ 	.word	0x00000810


	//   ....[5]....
        /*0074*/ 	.word	0x00001260


	//----- nvinfo : EIATTR_REG_RECONFIG
	.align		4
.L_31:
        /*0078*/ 	.byte	0x01, 0x54
	.zero		2


	//----- nvinfo : EIATTR_SYSCALL_OFFSETS
	.align		4
        /*007c*/ 	.byte	0x04, 0x46
        /*007e*/ 	.short	(.L_33 - .L_32)


	//   ....[0]....
.L_32:
        /*0080*/ 	.word	0x00001420


	//----- nvinfo : EIATTR_MBARRIER_INSTR_OFFSETS
	.align		4
.L_33:
        /*0084*/ 	.byte	0x04, 0x39
        /*0086*/ 	.short	(.L_35 - .L_34)


	//   ....[0]....
.L_34:
        /*0088*/ 	.word	0x00000230
        /*008c*/ 	.word	0x000000ff
        /*0090*/ 	.word	0x00000000
        /*0094*/ 	.short	0x0100
        /*0096*/ 	.byte	0x08
	.zero		1


	//   ....[1]....
        /*0098*/ 	.word	0x00000240
        /*009c*/ 	.word	0x000000ff
        /*00a0*/ 	.word	0x00000028
        /*00a4*/ 	.short	0x0100
        /*00a6*/ 	.byte	0x08
	.zero		1


	//   ....[2]....
        /*00a8*/ 	.word	0x00000250
        /*00ac*/ 	.word	0x000000ff
        /*00b0*/ 	.word	0x00000008
        /*00b4*/ 	.short	0x0100
        /*00b6*/ 	.byte	0x08
	.zero		1


	//   ....[3]....
        /*00b8*/ 	.word	0x00000260
        /*00bc*/ 	.word	0x000000ff
        /*00c0*/ 	.word	0x00000030
        /*00c4*/ 	.short	0x0100
        /*00c6*/ 	.byte	0x08
	.zero		1


	//   ....[4]....
        /*00c8*/ 	.word	0x00000270
        /*00cc*/ 	.word	0x000000ff
        /*00d0*/ 	.word	0x00000010
        /*00d4*/ 	.short	0x0100
        /*00d6*/ 	.byte	0x08
	.zero		1


	//   ....[5]....
        /*00d8*/ 	.word	0x00000280
        /*00dc*/ 	.word	0x000000ff
        /*00e0*/ 	.word	0x00000038
        /*00e4*/ 	.short	0x0100
        /*00e6*/ 	.byte	0x08
	.zero		1


	//   ....[6]....
        /*00e8*/ 	.word	0x00000290
        /*00ec*/ 	.word	0x000000ff
        /*00f0*/ 	.word	0x00000018
        /*00f4*/ 	.short	0x0100
        /*00f6*/ 	.byte	0x08
	.zero		1


	//   ....[7]....
        /*00f8*/ 	.word	0x000002a0
        /*00fc*/ 	.word	0x000000ff
        /*0100*/ 	.word	0x00000040
        /*0104*/ 	.short	0x0100
        /*0106*/ 	.byte	0x08
	.zero		1


	//   ....[8]....
        /*0108*/ 	.word	0x000002b0
        /*010c*/ 	.word	0x000000ff
        /*0110*/ 	.word	0x00000020
        /*0114*/ 	.short	0x0100
        /*0116*/ 	.byte	0x08
	.zero		1


	//   ....[9]....
        /*0118*/ 	.word	0x000002c0
        /*011c*/ 	.word	0x000000ff
        /*0120*/ 	.word	0x00000048
        /*0124*/ 	.short	0x0100
        /*0126*/ 	.byte	0x08
	.zero		1


	//   ....[10]....
        /*0128*/ 	.word	0x00000710
        /*012c*/ 	.word	0x000000ff
        /*0130*/ 	.word	0x00000060
        /*0134*/ 	.short	0x0100
        /*0136*/ 	.byte	0x06
	.zero		1


	//   ....[11]....
        /*0138*/ 	.word	0x000007a0
        /*013c*/ 	.word	0x000000ff
        /*0140*/ 	.word	0x00000068
        /*0144*/ 	.short	0x0100
        /*0146*/ 	.byte	0x06
	.zero		1


	//   ....[12]....
        /*0148*/ 	.word	0x000014e0
        /*014c*/ 	.word	0x00000003
        /*0150*/ 	.word	0x00000000
        /*0154*/ 	.short	0x010a
        /*0156*/ 	.byte	0x3f
	.zero		1


	//   ....[13]....
        /*0158*/ 	.word	0x00001520
        /*015c*/ 	.word	0x00000003
        /*0160*/ 	.word	0x00000000
        /*0164*/ 	.short	0x010a
        /*0166*/ 	.byte	0x3f
	.zero		1


	//   ....[14]....
        /*0168*/ 	.word	0x00001a70
        /*016c*/ 	.word	0x00000005
        /*0170*/ 	.word	0x00000000
        /*0174*/ 	.short	0x010a
        /*0176*/ 	.byte	0x3f
	.zero		1


	//   ....[15]....
        /*0178*/ 	.word	0x00001ab0
        /*017c*/ 	.word	0x00000005
        /*0180*/ 	.word	0x00000000
        /*0184*/ 	.short	0x010a
        /*0186*/ 	.byte	0x3f
	.zero		1


	//   ....[16]....
        /*0188*/ 	.word	0x00001e90
        /*018c*/ 	.word	0x00000005
        /*0190*/ 	.word	0x00000000
        /*0194*/ 	.short	0x0101
        /*0196*/ 	.byte	0x3f
	.zero		1


	//   ....[17]....
        /*0198*/ 	.word	0x000020b0
        /*019c*/ 	.word	0x00000003
        /*01a0*/ 	.word	0x00000000
        /*01a4*/ 	.short	0x0101
        /*01a6*/ 	.byte	0x3f
	.zero		1


	//   ....[18]....
        /*01a8*/ 	.word	0x000081e0
        /*01ac*/ 	.word	0x0000000e
        /*01b0*/ 	.word	0x00000028
        /*01b4*/ 	.short	0x010a
        /*01b6*/ 	.byte	0x3f
	.zero		1


	//   ....[19]....
        /*01b8*/ 	.word	0x00008590
        /*01bc*/ 	.word	0x00000006
        /*01c0*/ 	.word	0x00000068
        /*01c4*/ 	.short	0x0101
        /*01c6*/ 	.byte	0x3f
	.zero		1


	//   ....[20]....
        /*01c8*/ 	.word	0x00008cc0
        /*01cc*/ 	.word	0x00000007
        /*01d0*/ 	.word	0x00000000
        /*01d4*/ 	.short	0x010a
        /*01d6*/ 	.byte	0x3f
	.zero		1


	//   ....[21]....
        /*01d8*/ 	.word	0x00008d40
        /*01dc*/ 	.word	0x00000009
        /*01e0*/ 	.word	0x00000000
        /*01e4*/ 	.short	0x010a
        /*01e6*/ 	.byte	0x3f
	.zero		1


	//   ....[22]....
        /*01e8*/ 	.word	0x00008dd0
        /*01ec*/ 	.word	0x00000006
        /*01f0*/ 	.word	0x00000000
        /*01f4*/ 	.short	0x010a
        /*01f6*/ 	.byte	0x3f
	.zero		1


	//   ....[23]....
        /*01f8*/ 	.word	0x00008e60
        /*01fc*/ 	.word	0x00000009
        /*0200*/ 	.word	0x00000000
        /*0204*/ 	.short	0x010a
        /*0206*/ 	.byte	0x3f
	.zero		1


	//   ....[24]....
        /*0208*/ 	.word	0x00008ef0
        /*020c*/ 	.word	0x00000003
        /*0210*/ 	.word	0x00000000
        /*0214*/ 	.short	0x010a
        /*0216*/ 	.byte	0x3f
	.zero		1


	//   ....[25]....
        /*0218*/ 	.word	0x00008f50
        /*021c*/ 	.word	0x00000003
        /*0220*/ 	.word	0x00000000
        /*0224*/ 	.short	0x010a
        /*0226*/ 	.byte	0x3f
	.zero		1


	//   ....[26]....
        /*0228*/ 	.word	0x00008fa0
        /*022c*/ 	.word	0x00000005
        /*0230*/ 	.word	0x00000000
        /*0234*/ 	.short	0x010a
        /*0236*/ 	.byte	0x3f
	.zero		1


	//   ....[27]....
        /*0238*/ 	.word	0x00009070
        /*023c*/ 	.word	0x0000000e
        /*0240*/ 	.word	0x00000028
        /*0244*/ 	.short	0x010a
        /*0246*/ 	.byte	0x3f
	.zero		1


	//   ....[28]....
        /*0248*/ 	.word	0x00009140
        /*024c*/ 	.word	0x00000007
        /*0250*/ 	.word	0x00000000
        /*0254*/ 	.short	0x010a
        /*0256*/ 	.byte	0x3f
	.zero		1


	//   ....[29]....
        /*0258*/ 	.word	0x00009190
        /*025c*/ 	.word	0x00000009
        /*0260*/ 	.word	0x00000000
        /*0264*/ 	.short	0x010a
        /*0266*/ 	.byte	0x3f
	.zero		1


	//   ....[30]....
        /*0268*/ 	.word	0x000091e0
        /*026c*/ 	.word	0x00000006
        /*0270*/ 	.word	0x00000000
        /*0274*/ 	.short	0x010a
        /*0276*/ 	.byte	0x3f
	.zero		1


	//   ....[31]....
        /*0278*/ 	.word	0x00009230
        /*027c*/ 	.word	0x00000009
        /*0280*/ 	.word	0x00000000
        /*0284*/ 	.short	0x010a
        /*0286*/ 	.byte	0x3f
	.zero		1


	//----- nvinfo : EIATTR_NUM_MBARRIERS
	.align		4
.L_35:
        /*0288*/ 	.byte	0x03, 0x38
        /*028a*/ 	.short	0x000c


	//----- nvinfo : EIATTR_EXIT_INSTR_OFFSETS
	.align		4
        /*028c*/ 	.byte	0x04, 0x1c
        /*028e*/ 	.short	(.L_37 - .L_36)


	//   ....[0]....
.L_36:
        /*0290*/ 	.word	0x00000980


	//   ....[1]....
        /*0294*/ 	.word	0x00001190


	//   ....[2]....
        /*0298*/ 	.word	0x00007820


	//   ....[3]....
        /*029c*/ 	.word	0x00007d80


	//   ....[4]....
        /*02a0*/ 	.word	0x00008f40


	//----- nvinfo : EIATTR_MAX_THREADS
	.align		4
.L_37:
        /*02a4*/ 	.byte	0x04, 0x05
        /*02a6*/ 	.short	(.L_39 - .L_38)
.L_38:
        /*02a8*/ 	.word	0x00000180
        /*02ac*/ 	.word	0x00000001
        /*02b0*/ 	.word	0x00000001


	//----- nvinfo : EIATTR_CRS_STACK_SIZE
	.align		4
.L_39:
        /*02b4*/ 	.byte	0x04, 0x1e
        /*02b6*/ 	.short	(.L_41 - .L_40)
.L_40:
        /*02b8*/ 	.word	0x00000000


	//----- nvinfo : EIATTR_CBANK_PARAM_SIZE
	.align		4
.L_41:
        /*02bc*/ 	.byte	0x03, 0x19
        /*02be*/ 	.short	0x0470


	//----- nvinfo : EIATTR_PARAM_CBANK
	.align		4
        /*02c0*/ 	.byte	0x04, 0x0a
        /*02c2*/ 	.short	(.L_43 - .L_42)
	.align		4
.L_42:
        /*02c4*/ 	.word	index@(.nv.constant0._ZN7cutlass13device_kernelINS_4gemm6kernel13GemmUniversalIN4cute5tupleIJiiiiEEENS1_10collective13CollectiveMmaINS1_34MainloopSm90TmaGmmaWarpSpecializedILi5ENS5_IJNS4_1CILi2EEENSA_ILi4EEENSA_ILi1EEEEEENS1_35KernelTmaWarpSpecializedCooperativeEEENS5_IJNSA_ILi256EEENSA_ILi64EEESI_EEENS_10bfloat16_tENS5_IJlSD_lEEESK_SL_NS4_8TiledMMAINS4_8MMA_AtomIJNS4_4SM904GMMA27MMA_64x64x16_F32BF16BF16_SSILNSP_5MajorE0ELSR_0ELNSP_7ScaleInE1ELSS_1EEEEEENS4_6LayoutINS5_IJSB_SD_SD_EEENS5_IJSD_NSA_ILi0EEESX_EEEEENS5_IJNS4_10UnderscoreES10_S10_EEEEENS4_23SM90_TMA_LOAD_MULTICASTENS4_14ComposedLayoutINS4_7SwizzleILi3ELi4ELi3EEENS4_18smem_ptr_flag_bitsILi16EEENSV_INS5_IJNSA_ILi8EEESI_EEENS5_IJSI_SD_EEEEEEEvNS4_8identityES13_S1D_vS1E_EENS_8epilogue10collective6detail29Sm90TmaWarpSpecializedAdapterINS1H_15DefaultEpilogueISK_SL_SL_NS1G_6thread17LinearCombinationISK_Li1EffLNS1L_9ScaleType4KindE0ELNS_15FloatRoundStyleE2ESK_EENS1_15EpilogueDefaultEEEEEvvEEEEvNT_6ParamsE)
        /*02c8*/ 	.short	0x0210
        /*02ca*/ 	.short	0x0470


	//----- nvinfo : EIATTR_SW_WAR
	.align		4
.L_43:
        /*02cc*/ 	.byte	0x04, 0x36
        /*02ce*/ 	.short	(.L_45 - .L_44)
.L_44:
        /*02d0*/ 	.word	0x00000008
.L_45:


//--------------------- .nv.callgraph             --------------------------
	.section	.nv.callgraph,"",@"SHT_CUDA_CALLGRAPH"
	.align	4
	.sectionentsize	8
	.align		4
        /*0000*/ 	.word	0x00000000
	.align		4
        /*0004*/ 	.word	0xffffffff
	.align		4
        /*0008*/ 	.word	index@(_ZN7cutlass13device_kernelINS_4gemm6kernel13GemmUniversalIN4cute5tupleIJiiiiEEENS1_10collective13CollectiveMmaINS1_34MainloopSm90TmaGmmaWarpSpecializedILi5ENS5_IJNS4_1CILi2EEENSA_ILi4EEENSA_ILi1EEEEEENS1_35KernelTmaWarpSpecializedCooperativeEEENS5_IJNSA_ILi256EEENSA_ILi64EEESI_EEENS_10bfloat16_tENS5_IJlSD_lEEESK_SL_NS4_8TiledMMAINS4_8MMA_AtomIJNS4_4SM904GMMA27MMA_64x64x16_F32BF16BF16_SSILNSP_5MajorE0ELSR_0ELNSP_7ScaleInE1ELSS_1EEEEEENS4_6LayoutINS5_IJSB_SD_SD_EEENS5_IJSD_NSA_ILi0EEESX_EEEEENS5_IJNS4_10UnderscoreES10_S10_EEEEENS4_23SM90_TMA_LOAD_MULTICASTENS4_14ComposedLayoutINS4_7SwizzleILi3ELi4ELi3EEENS4_18smem_ptr_flag_bitsILi16EEENSV_INS5_IJNSA_ILi8EEESI_EEENS5_IJSI_SD_EEEEEEEvNS4_8identityES13_S1D_vS1E_EENS_8epilogue10collective6detail29Sm90TmaWarpSpecializedAdapterINS1H_15DefaultEpilogueISK_SL_SL_NS1G_6thread17LinearCombinationISK_Li1EffLNS1L_9ScaleType4KindE0ELNS_15FloatRoundStyleE2ESK_EENS1_15EpilogueDefaultEEEEEvvEEEEvNT_6ParamsE)
	.align		4
        /*000c*/ 	.word	index@(__assertfail)
	.align		4
        /*0010*/ 	.word	0x00000000
	.align		4
        /*0014*/ 	.word	0xfffffffe
	.align		4
        /*0018*/ 	.word	0x00000000
	.align		4
        /*001c*/ 	.word	0xfffffffd
	.align		4
        /*0020*/ 	.word	0x00000000
	.align		4
        /*0024*/ 	.word	0xfffffffc


//--------------------- .nv.constant4             --------------------------
	.section	.nv.constant4,"a",@progbits
	.align	8
	.align		8
.nv.constant4:
        /*0000*/ 	.dword	__assertfail
	.align		8
        /*0008*/ 	.dword	__unnamed_1
	.align		8
        /*0010*/ 	.dword	_ZN40_INTERNAL_eec8e032_4_k_cu_86b23816_200094cuda3std3__45__cpo5beginE
	.align		8
        /*0018*/ 	.dword	_ZN40_INTERNAL_eec8e032_4_k_cu_86b23816_200094cuda3std3__45__cpo3endE
	.align		8
        /*0020*/ 	.dword	_ZN40_INTERNAL_eec8e032_4_k_cu_86b23816_200094cuda3std3__45__cpo6cbeginE
	.align		8
        /*0028*/ 	.dword	_ZN40_INTERNAL_eec8e032_4_k_cu_86b23816_200094cuda3std3__45__cpo4cendE
	.align		8
        /*0030*/ 	.dword	_ZN40_INTERNAL_eec8e032_4_k_cu_86b23816_200094cuda3std3__442_GLOBAL__N__eec8e032_4_k_cu_86b23816_200096ignoreE
	.align		8
        /*0038*/ 	.dword	_ZN40_INTERNAL_eec8e032_4_k_cu_86b23816_200094cuda3std3__419piecewise_constructE
	.align		8
        /*0040*/ 	.dword	_ZN40_INTERNAL_eec8e032_4_k_cu_86b23816_200094cuda3std3__48in_placeE
	.align		8
        /*0048*/ 	.dword	_ZN40_INTERNAL_eec8e032_4_k_cu_86b23816_200094cuda3std6ranges3__45__cpo4swapE
	.align		8
        /*0050*/ 	.dword	_ZN40_INTERNAL_eec8e032_4_k_cu_86b23816_200094cuda3std6ranges3__45__cpo9iter_moveE
	.align		8
        /*0058*/ 	.dword	_ZN40_INTERNAL_eec8e032_4_k_cu_86b23816_200094cute7productE
	.align		8
        /*0060*/ 	.dword	_ZN40_INTERNAL_eec8e032_4_k_cu_86b23816_200094cute1_E
	.align		8
        /*0068*/ 	.dword	$str$22
	.align		8
        /*0070*/ 	.dword	$str$23


//--------------------- .text._ZN7cutlass13device_kernelINS_4gemm6kernel13GemmUniversalIN4cute5tupleIJiiiiEEENS1_10collective13CollectiveMmaINS1_34MainloopSm90TmaGmmaWarpSpecializedILi5ENS5_IJNS4_1CILi2EEENSA_ILi4EEENSA_ILi1EEEEEENS1_35KernelTmaWarpSpecializedCooperativeEEENS5_IJNSA_ILi256EEENSA_ILi64EEESI_EEENS_10bfloat16_tENS5_IJlSD_lEEESK_SL_NS4_8TiledMMAINS4_8MMA_AtomIJNS4_4SM904GMMA27MMA_64x64x16_F32BF16BF16_SSILNSP_5MajorE0ELSR_0ELNSP_7ScaleInE1ELSS_1EEEEEENS4_6LayoutINS5_IJSB_SD_SD_EEENS5_IJSD_NSA_ILi0EEESX_EEEEENS5_IJNS4_10UnderscoreES10_S10_EEEEENS4_23SM90_TMA_LOAD_MULTICASTENS4_14ComposedLayoutINS4_7SwizzleILi3ELi4ELi3EEENS4_18smem_ptr_flag_bitsILi16EEENSV_INS5_IJNSA_ILi8EEESI_EEENS5_IJSI_SD_EEEEEEEvNS4_8identityES13_S1D_vS1E_EENS_8epilogue10collective6detail29Sm90TmaWarpSpecializedAdapterINS1H_15DefaultEpilogueISK_SL_SL_NS1G_6thread17LinearCombinationISK_Li1EffLNS1L_9ScaleType4KindE0ELNS_15FloatRoundStyleE2ESK_EENS1_15EpilogueDefaultEEEEEvvEEEEvNT_6ParamsE --------------------------
	.section	.text._ZN7cutlass13device_kernelINS_4gemm6kernel13GemmUniversalIN4cute5tupleIJiiiiEEENS1_10collective13CollectiveMmaINS1_34MainloopSm90TmaGmmaWarpSpecializedILi5ENS5_IJNS4_1CILi2EEENSA_ILi4EEENSA_ILi1EEEEEENS1_35KernelTmaWarpSpecializedCooperativeEEENS5_IJNSA_ILi256EEENSA_ILi64EEESI_EEENS_10bfloat16_tENS5_IJlSD_lEEESK_SL_NS4_8TiledMMAINS4_8MMA_AtomIJNS4_4SM904GMMA27MMA_64x64x16_F32BF16BF16_SSILNSP_5MajorE0ELSR_0ELNSP_7ScaleInE1ELSS_1EEEEEENS4_6LayoutINS5_IJSB_SD_SD_EEENS5_IJSD_NSA_ILi0EEESX_EEEEENS5_IJNS4_10UnderscoreES10_S10_EEEEENS4_23SM90_TMA_LOAD_MULTICASTENS4_14ComposedLayoutINS4_7SwizzleILi3ELi4ELi3EEENS4_18smem_ptr_flag_bitsILi16EEENSV_INS5_IJNSA_ILi8EEESI_EEENS5_IJSI_SD_EEEEEEEvNS4_8identityES13_S1D_vS1E_EENS_8epilogue10collective6detail29Sm90TmaWarpSpecializedAdapterINS1H_15DefaultEpilogueISK_SL_SL_NS1G_6thread17LinearCombinationISK_Li1EffLNS1L_9ScaleType4KindE0ELNS_15FloatRoundStyleE2ESK_EENS1_15EpilogueDefaultEEEEEvvEEEEvNT_6ParamsE,"ax",@progbits
	.align	128
.text._ZN7cutlass13device_kernelINS_4gemm6kernel13GemmUniversalIN4cute5tupleIJiiiiEEENS1_10collective13CollectiveMmaINS1_34MainloopSm90TmaGmmaWarpSpecializedILi5ENS5_IJNS4_1CILi2EEENSA_ILi4EEENSA_ILi1EEEEEENS1_35KernelTmaWarpSpecializedCooperativeEEENS5_IJNSA_ILi256EEENSA_ILi64EEESI_EEENS_10bfloat16_tENS5_IJlSD_lEEESK_SL_NS4_8TiledMMAINS4_8MMA_AtomIJNS4_4SM904GMMA27MMA_64x64x16_F32BF16BF16_SSILNSP_5MajorE0ELSR_0ELNSP_7ScaleInE1ELSS_1EEEEEENS4_6LayoutINS5_IJSB_SD_SD_EEENS5_IJSD_NSA_ILi0EEESX_EEEEENS5_IJNS4_10UnderscoreES10_S10_EEEEENS4_23SM90_TMA_LOAD_MULTICASTENS4_14ComposedLayoutINS4_7SwizzleILi3ELi4ELi3EEENS4_18smem_ptr_flag_bitsILi16EEENSV_INS5_IJNSA_ILi8EEESI_EEENS5_IJSI_SD_EEEEEEEvNS4_8identityES13_S1D_vS1E_EENS_8epilogue10collective6detail29Sm90TmaWarpSpecializedAdapterINS1H_15DefaultEpilogueISK_SL_SL_NS1G_6thread17LinearCombinationISK_Li1EffLNS1L_9ScaleType4KindE0ELNS_15FloatRoundStyleE2ESK_EENS1_15EpilogueDefaultEEEEEvvEEEEvNT_6ParamsE:
        .type           _ZN7cutlass13device_kernelINS_4gemm6kernel13GemmUniversalIN4cute5tupleIJiiiiEEENS1_10collective13CollectiveMmaINS1_34MainloopSm90TmaGmmaWarpSpecializedILi5ENS5_IJNS4_1CILi2EEENSA_ILi4EEENSA_ILi1EEEEEENS1_35KernelTmaWarpSpecializedCooperativeEEENS5_IJNSA_ILi256EEENSA_ILi64EEESI_EEENS_10bfloat16_tENS5_IJlSD_lEEESK_SL_NS4_8TiledMMAINS4_8MMA_AtomIJNS4_4SM904GMMA27MMA_64x64x16_F32BF16BF16_SSILNSP_5MajorE0ELSR_0ELNSP_7ScaleInE1ELSS_1EEEEEENS4_6LayoutINS5_IJSB_SD_SD_EEENS5_IJSD_NSA_ILi0EEESX_EEEEENS5_IJNS4_10UnderscoreES10_S10_EEEEENS4_23SM90_TMA_LOAD_MULTICASTENS4_14ComposedLayoutINS4_7SwizzleILi3ELi4ELi3EEENS4_18smem_ptr_flag_bitsILi16EEENSV_INS5_IJNSA_ILi8EEESI_EEENS5_IJSI_SD_EEEEEEEvNS4_8identityES13_S1D_vS1E_EENS_8epilogue10collective6detail29Sm90TmaWarpSpecializedAdapterINS1H_15DefaultEpilogueISK_SL_SL_NS1G_6thread17LinearCombinationISK_Li1EffLNS1L_9ScaleType4KindE0ELNS_15FloatRoundStyleE2ESK_EENS1_15EpilogueDefaultEEEEEvvEEEEvNT_6ParamsE,@function
        .size           _ZN7cutlass13device_kernelINS_4gemm6kernel13GemmUniversalIN4cute5tupleIJiiiiEEENS1_10collective13CollectiveMmaINS1_34MainloopSm90TmaGmmaWarpSpecializedILi5ENS5_IJNS4_1CILi2EEENSA_ILi4EEENSA_ILi1EEEEEENS1_35KernelTmaWarpSpecializedCooperativeEEENS5_IJNSA_ILi256EEENSA_ILi64EEESI_EEENS_10bfloat16_tENS5_IJlSD_lEEESK_SL_NS4_8TiledMMAINS4_8MMA_AtomIJNS4_4SM904GMMA27MMA_64x64x16_F32BF16BF16_SSILNSP_5MajorE0ELSR_0ELNSP_7ScaleInE1ELSS_1EEEEEENS4_6LayoutINS5_IJSB_SD_SD_EEENS5_IJSD_NSA_ILi0EEESX_EEEEENS5_IJNS4_10UnderscoreES10_S10_EEEEENS4_23SM90_TMA_LOAD_MULTICASTENS4_14ComposedLayoutINS4_7SwizzleILi3ELi4ELi3EEENS4_18smem_ptr_flag_bitsILi16EEENSV_INS5_IJNSA_ILi8EEESI_EEENS5_IJSI_SD_EEEEEEEvNS4_8identityES13_S1D_vS1E_EENS_8epilogue10collective6detail29Sm90TmaWarpSpecializedAdapterINS1H_15DefaultEpilogueISK_SL_SL_NS1G_6thread17LinearCombinationISK_Li1EffLNS1L_9ScaleType4KindE0ELNS_15FloatRoundStyleE2ESK_EENS1_15EpilogueDefaultEEEEEvvEEEEvNT_6ParamsE,(.L_x_199 - _ZN7cutlass13device_kernelINS_4gemm6kernel13GemmUniversalIN4cute5tupleIJiiiiEEENS1_10collective13CollectiveMmaINS1_34MainloopSm90TmaGmmaWarpSpecializedILi5ENS5_IJNS4_1CILi2EEENSA_ILi4EEENSA_ILi1EEEEEENS1_35KernelTmaWarpSpecializedCooperativeEEENS5_IJNSA_ILi256EEENSA_ILi64EEESI_EEENS_10bfloat16_tENS5_IJlSD_lEEESK_SL_NS4_8TiledMMAINS4_8MMA_AtomIJNS4_4SM904GMMA27MMA_64x64x16_F32BF16BF16_SSILNSP_5MajorE0ELSR_0ELNSP_7ScaleInE1ELSS_1EEEEEENS4_6LayoutINS5_IJSB_SD_SD_EEENS5_IJSD_NSA_ILi0EEESX_EEEEENS5_IJNS4_10UnderscoreES10_S10_EEEEENS4_23SM90_TMA_LOAD_MULTICASTENS4_14ComposedLayoutINS4_7SwizzleILi3ELi4ELi3EEENS4_18smem_ptr_flag_bitsILi16EEENSV_INS5_IJNSA_ILi8EEESI_EEENS5_IJSI_SD_EEEEEEEvNS4_8identityES13_S1D_vS1E_EENS_8epilogue10collective6detail29Sm90TmaWarpSpecializedAdapterINS1H_15DefaultEpilogueISK_SL_SL_NS1G_6thread17LinearCombinationISK_Li1EffLNS1L_9ScaleType4KindE0ELNS_15FloatRoundStyleE2ESK_EENS1_15EpilogueDefaultEEEEEvvEEEEvNT_6ParamsE)
        .other          _ZN7cutlass13device_kernelINS_4gemm6kernel13GemmUniversalIN4cute5tupleIJiiiiEEENS1_10collective13CollectiveMmaINS1_34MainloopSm90TmaGmmaWarpSpecializedILi5ENS5_IJNS4_1CILi2EEENSA_ILi4EEENSA_ILi1EEEEEENS1_35KernelTmaWarpSpecializedCooperativeEEENS5_IJNSA_ILi256EEENSA_ILi64EEESI_EEENS_10bfloat16_tENS5_IJlSD_lEEESK_SL_NS4_8TiledMMAINS4_8MMA_AtomIJNS4_4SM904GMMA27MMA_64x64x16_F32BF16BF16_SSILNSP_5MajorE0ELSR_0ELNSP_7ScaleInE1ELSS_1EEEEEENS4_6LayoutINS5_IJSB_SD_SD_EEENS5_IJSD_NSA_ILi0EEESX_EEEEENS5_IJNS4_10UnderscoreES10_S10_EEEEENS4_23SM90_TMA_LOAD_MULTICASTENS4_14ComposedLayoutINS4_7SwizzleILi3ELi4ELi3EEENS4_18smem_ptr_flag_bitsILi16EEENSV_INS5_IJNSA_ILi8EEESI_EEENS5_IJSI_SD_EEEEEEEvNS4_8identityES13_S1D_vS1E_EENS_8epilogue10collective6detail29Sm90TmaWarpSpecializedAdapterINS1H_15DefaultEpilogueISK_SL_SL_NS1G_6thread17LinearCombinationISK_Li1EffLNS1L_9ScaleType4KindE0ELNS_15FloatRoundStyleE2ESK_EENS1_15EpilogueDefaultEEEEEvvEEEEvNT_6ParamsE,@"STO_CUDA_ENTRY STV_DEFAULT"
_ZN7cutlass13device_kernelINS_4gemm6kernel13GemmUniversalIN4cute5tupleIJiiiiEEENS1_10collective13CollectiveMmaINS1_34MainloopSm90TmaGmmaWarpSpecializedILi5ENS5_IJNS4_1CILi2EEENSA_ILi4EEENSA_ILi1EEEEEENS1_35KernelTmaWarpSpecializedCooperativeEEENS5_IJNSA_ILi256EEENSA_ILi64EEESI_EEENS_10bfloat16_tENS5_IJlSD_lEEESK_SL_NS4_8TiledMMAINS4_8MMA_AtomIJNS4_4SM904GMMA27MMA_64x64x16_F32BF16BF16_SSILNSP_5MajorE0ELSR_0ELNSP_7ScaleInE1ELSS_1EEEEEENS4_6LayoutINS5_IJSB_SD_SD_EEENS5_IJSD_NSA_ILi0EEESX_EEEEENS5_IJNS4_10UnderscoreES10_S10_EEEEENS4_23SM90_TMA_LOAD_MULTICASTENS4_14ComposedLayoutINS4_7SwizzleILi3ELi4ELi3EEENS4_18smem_ptr_flag_bitsILi16EEENSV_INS5_IJNSA_ILi8EEESI_EEENS5_IJSI_SD_EEEEEEEvNS4_8identityES13_S1D_vS1E_EENS_8epilogue10collective6detail29Sm90TmaWarpSpecializedAdapterINS1H_15DefaultEpilogueISK_SL_SL_NS1G_6thread17LinearCombinationISK_Li1EffLNS1L_9ScaleType4KindE0ELNS_15FloatRoundStyleE2ESK_EENS1_15EpilogueDefaultEEEEEvvEEEEvNT_6ParamsE:
[----:B------:R-:W0:Y:S01]  /*0000*/  LDC R1, c[0x0][0x28] ;  /* 0x00000a00ff017b82 */ /* 0x000e220000000800 */
[----:B------:R-:W1:Y:S01]  /*0010*/  S2R R18, SR_TID.X ;  /* 0x0000000000127919 */ /* 0x000e620000002100 */
[----:B------:R-:W-:Y:S01]  /*0020*/  ELECT P0, URZ, PT ;  /* 0x00000000003f782f */ /* 0x000fe20003800000 */
[----:B------:R-:W-:Y:S01]  /*0030*/  BSSY B0, `(.L_x_0) ;  /* 0x000000f000007945 */ /* 0x000fe20003800000 */
[--C-:B-1----:R-:W-:Y:S02]  /*0040*/  SHF.R.U32.HI R0, RZ, 0x5, R18.reuse ;  /* 0x00000005ff007819 */ /* 0x102fe40000011612 */
[----:B------:R-:W-:-:S03]  /*0050*/  SHF.R.U32.HI R3, RZ, 0x7, R18 ;  /* 0x00000007ff037819 */ /* 0x000fc60000011612 */
[----:B------:R-:W1:Y:S04]  /*0060*/  SHFL.IDX PT, R2, R0, RZ, 0x1f ;  /* 0x00001fff00027589 */ /* 0x000e6800000e0000 */
[----:B------:R2:W3:Y:S01]  /*0070*/  SHFL.IDX PT, R5, R3, RZ, 0x1f ;  /* 0x00001fff03057589 */ /* 0x0004e200000e0000 */
[----:B-1----:R-:W-:-:S13]  /*0080*/  ISETP.NE.OR P0, PT, R2, RZ, !P0 ;  /* 0x000000ff0200720c */ /* 0x002fda0004705670 */
[----:B0-23--:R-:W-:Y:S05]  /*0090*/  @P0 BRA `(.L_x_1) ;  /* 0x0000000000200947 */ /* 0x00dfea0003800000 */
[----:B------:R-:W-:Y:S02]  /*00a0*/  ULDC.64 UR4, c[0x0][0x198] ;  /* 0x0000660000047ab9 */ /* 0x000fe40000000a00 */
[----:B------:R-:W-:Y:S02]  /*00b0*/  UIADD3 UR6, UP0, UR4, 0xf0, URZ ;  /* 0x000000f004067890 */ /* 0x000fe4000ff1e03f */
[----:B------:R-:W-:Y:S02]  /*00c0*/  UIADD3 UR4, UP1, UR4, 0x1f0, URZ ;  /* 0x000001f004047890 */ /* 0x000fe4000ff3e03f */
[----:B------:R-:W-:Y:S02]  /*00d0*/  UIADD3.X UR7, URZ, UR5, URZ, UP0, !UPT ;  /* 0x000000053f077290 */ /* 0x000fe400087fe43f */
[----:B------:R-:W-:-:S07]  /*00e0*/  UIADD3.X UR5, URZ, UR5, URZ, UP1, !UPT ;  /* 0x000000053f057290 */ /* 0x000fce0008ffe43f */
[----:B------:R0:W-:Y:S02]  /*00f0*/  UTMACCTL.PF [UR6] ;  /* 0x00000000060079b9 */ /* 0x0001e40008040000 */
[----:B------:R0:W-:Y:S02]  /*0100*/  UTMACCTL.PF [UR4] ;  /* 0x00000000040079b9 */ /* 0x0001e40008040000 */
[----:B0-----:R-:W-:Y:S01]  /*0110*/  NOP ;  /* 0x0000000000007918 */ /* 0x001fe20000000000 */
.L_x_1:
[----:B------:R-:W-:Y:S05]  /*0120*/  BSYNC B0 ;  /* 0x0000000000007941 */ /* 0x000fea0003800000 */
.L_x_0:
[----:B------:R-:W0:Y:S02]  /*0130*/  SHFL.IDX PT, R3, R0, RZ, 0x1f ;  /* 0x00001fff00037589 */ /* 0x000e2400000e0000 */
[----:B0-----:R-:W-:-:S13]  /*0140*/  ISETP.NE.AND P0, PT, R3, RZ, PT ;  /* 0x000000ff0300720c */ /* 0x001fda0003f05270 */
[----:B------:R-:W-:Y:S05]  /*0150*/  @P0 BRA `(.L_x_2) ;  /* 0x0000000000600947 */ /* 0x000fea0003800000 */
[----:B------:R-:W0:Y:S01]  /*0160*/  S2UR UR8, SR_CgaCtaId ;  /* 0x00000000000879c3 */ /* 0x000e220000008800 */
[----:B------:R-:W-:Y:S01]  /*0170*/  UMOV UR4, 0x400 ;  /* 0x0000040000047882 */ /* 0x000fe20000000000 */
[----:B------:R-:W-:Y:S01]  /*0180*/  UMOV UR5, 0x1 ;  /* 0x0000000100057882 */ /* 0x000fe20000000000 */
[----:B------:R-:W-:Y:S01]  /*0190*/  UMOV UR6, 0xa ;  /* 0x0000000a00067882 */ /* 0x000fe20000000000 */
[----:B------:R-:W-:Y:S01]  /*01a0*/  ELECT P0, URZ, PT ;  /* 0x00000000003f782f */ /* 0x000fe20003800000 */
[----:B------:R-:W-:-:S04]  /*01b0*/  UIADD3 UR6, -UR6, 0x100000, URZ ;  /* 0x0010000006067890 */ /* 0x000fc8000fffe13f */
[----:B------:R-:W-:Y:S02]  /*01c0*/  USHF.L.U32 UR7, UR6, 0xb, URZ ;  /* 0x0000000b06077899 */ /* 0x000fe4000800063f */
[----:B------:R-:W-:Y:S02]  /*01d0*/  USHF.L.U32 UR6, UR6, 0x1, URZ ;  /* 0x0000000106067899 */ /* 0x000fe4000800063f */
[----:B0-----:R-:W-:Y:S02]  /*01e0*/  ULEA UR8, UR8, UR4, 0x18 ;  /* 0x0000000408087291 */ /* 0x001fe4000f8ec03f */
[----:B------:R-:W-:-:S04]  /*01f0*/  UIADD3 UR4, -UR5, 0x100000, URZ ;  /* 0x0010000005047890 */ /* 0x000fc8000fffe13f */
[----:B------:R-:W-:Y:S02]  /*0200*/  USHF.L.U32 UR5, UR4, 0xb, URZ ;  /* 0x0000000b04057899 */ /* 0x000fe4000800063f */
[----:B------:R-:W-:Y:S01]  /*0210*/  USHF.L.U32 UR4, UR4, 0x1, URZ ;  /* 0x0000000104047899 */ /* 0x000fe2000800063f */
[----:B------:R-:W0:Y:S11]  /*0220*/  FENCE.VIEW.ASYNC.S ;  /* 0x00000000000073c6 */ /* 0x000e360000000000 */
[----:B0-----:R0:W1:Y:S01]  /*0230*/  SYNCS.EXCH.64 URZ, [UR8], UR4 ;  /* 0x00000004083f75b2 */ /* 0x0010620008000100 */
[----:B------:R0:W2:Y:S01]  /*0240*/  SYNCS.EXCH.64 URZ, [UR8+0x28], UR6 ;  /* 0x00002806083f75b2 */ /* 0x0000a20008000100 */
[----:B------:R0:W3:Y:S01]  /*0250*/  SYNCS.EXCH.64 URZ, [UR8+0x8], UR4 ;  /* 0x00000804083f75b2 */ /* 0x0000e20008000100 */
[----:B------:R0:W4:Y:S01]  /*0260*/  SYNCS.EXCH.64 URZ, [UR8+0x30], UR6 ;  /* 0x00003006083f75b2 */ /* 0x0001220008000100 */
[----:B------:R0:W0:Y:S01]  /*0270*/  SYNCS.EXCH.64 URZ, [UR8+0x10], UR4 ;  /* 0x00001004083f75b2 */ /* 0x0000220008000100 */
[----:B------:R0:W0:Y:S01]  /*0280*/  SYNCS.EXCH.64 URZ, [UR8+0x38], UR6 ;  /* 0x00003806083f75b2 */ /* 0x0000220008000100 */
[----:B------:R0:W0:Y:S01]  /*0290*/  SYNCS.EXCH.64 URZ, [UR8+0x18], UR4 ;  /* 0x00001804083f75b2 */ /* 0x0000220008000100 */
[----:B------:R0:W0:Y:S01]  /*02a0*/  SYNCS.EXCH.64 URZ, [UR8+0x40], UR6 ;  /* 0x00004006083f75b2 */ /* 0x0000220008000100 */
[----:B------:R0:W0:Y:S01]  /*02b0*/  SYNCS.EXCH.64 URZ, [UR8+0x20], UR4 ;  /* 0x00002004083f75b2 */ /* 0x0000220008000100 */
[----:B------:R0:W0:Y:S01]  /*02c0*/  SYNCS.EXCH.64 URZ, [UR8+0x48], UR6 ;  /* 0x00004806083f75b2 */ /* 0x0000220008000100 */
[----:B------:R-:W-:Y:S01]  /*02d0*/  NOP ;  /* 0x0000000000007918 */ /* 0x000fe20000000000 */
.L_x_2:
[----:B------:R-:W-:Y:S01]  /*02e0*/  SHF.R.S32.HI R7, RZ, 0x1f, R18 ;  /* 0x0000001fff077819 */ /* 0x000fe20000011412 */
[----:B------:R-:W5:Y:S01]  /*02f0*/  SHFL.IDX PT, R0, R0, RZ, 0x1f ;  /* 0x00001fff00007589 */ /* 0x000f6200000e0000 */
[----:B0-----:R-:W0:Y:S01]  /*0300*/  S2UR UR8, SR_CTAID.X ;  /* 0x00000000000879c3 */ /* 0x001e220000002500 */
[----:B------:R-:W-:Y:S02]  /*0310*/  ELECT P0, URZ, PT ;  /* 0x00000000003f782f */ /* 0x000fe40003800000 */
[----:B------:R-:W-:Y:S01]  /*0320*/  LEA.HI R7, R7, R18, RZ, 0x7 ;  /* 0x0000001207077211 */ /* 0x000fe200078f38ff */
[----:B------:R-:W1:Y:S01]  /*0330*/  S2R R4, SR_CTAID.Y ;  /* 0x0000000000047919 */ /* 0x000e620000002600 */
[----:B------:R-:W-:Y:S01]  /*0340*/  SHF.R.S32.HI R8, RZ, 0x1f, R3 ;  /* 0x0000001fff087819 */ /* 0x000fe20000011403 */
[----:B------:R-:W-:Y:S01]  /*0350*/  ULDC UR4, c[0x0][0x150] ;  /* 0x0000540000047ab9 */ /* 0x000fe20000000800 */
[----:B------:R-:W-:Y:S01]  /*0360*/  LOP3.LUT R7, R7, 0xffffff80, RZ, 0xc0, !PT ;  /* 0xffffff8007077812 */ /* 0x000fe200078ec0ff */
[----:B------:R-:W-:Y:S01]  /*0370*/  NOP ;  /* 0x0000000000007918 */ /* 0x000fe20000000000 */
[----:B------:R-:W-:Y:S01]  /*0380*/  LEA.HI R8, R8, R3, RZ, 0x2 ;  /* 0x0000000308087211 */ /* 0x000fe200078f10ff */
[----:B------:R-:W2:Y:S01]  /*0390*/  LDC R10, c[0x0][0x144] ;  /* 0x00005100ff0a7b82 */ /* 0x000ea20000000800 */
[----:B------:R-:W-:Y:S01]  /*03a0*/  NOP ;  /* 0x0000000000007918 */ /* 0x000fe20000000000 */
[----:B------:R-:W-:Y:S01]  /*03b0*/  IMAD.IADD R6, R18, 0x1, -R7 ;  /* 0x0000000112067824 */ /* 0x000fe200078e0a07 */
[----:B------:R-:W-:Y:S01]  /*03c0*/  LOP3.LUT R8, R8, 0x3ffffffc, RZ, 0xc0, !PT ;  /* 0x3ffffffc08087812 */ /* 0x000fe200078ec0ff */
[----:B------:R-:W-:Y:S01]  /*03d0*/  IMAD.MOV.U32 R23, RZ, RZ, 0x1 ;  /* 0x00000001ff177424 */ /* 0x000fe200078e00ff */
[----:B------:R-:W-:-:S02]  /*03e0*/  ISETP.NE.AND P3, PT, R5, RZ, PT ;  /* 0x000000ff0500720c */ /* 0x000fc40003f65270 */
[----:B------:R-:W-:Y:S01]  /*03f0*/  SHF.R.S32.HI R7, RZ, 0x1f, R6 ;  /* 0x0000001fff077819 */ /* 0x000fe20000011406 */
[----:B------:R-:W-:Y:S01]  /*0400*/  IMAD.IADD R8, R3, 0x1, -R8 ;  /* 0x0000000103087824 */ /* 0x000fe200078e0a08 */
[----:B------:R-:W3:Y:S02]  /*0410*/  LDC R13, c[0x0][0x140] ;  /* 0x00005000ff0d7b82 */ /* 0x000ee40000000800 */
[----:B------:R-:W-:Y:S02]  /*0420*/  LEA.HI R7, R7, R6, RZ, 0x3 ;  /* 0x0000000607077211 */ /* 0x000fe400078f18ff */
[----:B-----5:R-:W-:Y:S02]  /*0430*/  ISETP.NE.OR P0, PT, R0, RZ, !P0 ;  /* 0x000000ff0000720c */ /* 0x020fe40004705670 */
[--C-:B------:R-:W-:Y:S02]  /*0440*/  SHF.R.S32.HI R0, RZ, 0x3, R7.reuse ;  /* 0x00000003ff007819 */ /* 0x100fe40000011407 */
[----:B------:R-:W-:-:S02]  /*0450*/  SHF.R.S32.HI R7, RZ, 0x1f, R7 ;  /* 0x0000001fff077819 */ /* 0x000fc40000011407 */
[----:B0-----:R-:W-:Y:S02]  /*0460*/  I2FP.F32.U32 R9, UR8 ;  /* 0x0000000800097c45 */ /* 0x001fe40008201000 */
[----:B------:R-:W-:-:S03]  /*0470*/  LEA.HI R7, R7, R0, RZ, 0x2 ;  /* 0x0000000007077211 */ /* 0x000fc600078f10ff */
[----:B------:R-:W-:Y:S01]  /*0480*/  FMUL R9, R9, UR4 ;  /* 0x0000000409097c20 */ /* 0x000fe20008400000 */
[----:B------:R-:W-:Y:S01]  /*0490*/  LOP3.LUT R7, R7, 0xfffffffc, RZ, 0xc0, !PT ;  /* 0xfffffffc07077812 */ /* 0x000fe200078ec0ff */
[----:B------:R-:W-:Y:S01]  /*04a0*/  VOTEU.ALL UP0, P0 ;  /* 0x00000000003f7886 */ /* 0x000fe20000000000 */
[----:B-1----:R-:W-:Y:S01]  /*04b0*/  I2FP.F32.U32 R3, R4 ;  /* 0x0000000400037245 */ /* 0x002fe20000201000 */
[----:B------:R-:W-:Y:S01]  /*04c0*/  ULDC UR4, c[0x0][0x154] ;  /* 0x0000550000047ab9 */ /* 0x000fe20000000800 */
[----:B------:R-:W-:Y:S01]  /*04d0*/  VOTEU.ALL UP1, P0 ;  /* 0x00000000003f7886 */ /* 0x000fe20000020000 */
[----:B------:R-:W0:Y:S01]  /*04e0*/  F2I.U32.TRUNC.NTZ R9, R9 ;  /* 0x0000000900097305 */ /* 0x000e22000020f000 */
[----:B------:R-:W-:Y:S01]  /*04f0*/  IMAD.IADD R7, R0, 0x1, -R7 ;  /* 0x0000000100077824 */ /* 0x000fe200078e0a07 */
[----:B------:R-:W1:Y:S01]  /*0500*/  @!UP0 S2UR UR7, SR_CgaCtaId ;  /* 0x00000000000789c3 */ /* 0x000e620000008800 */
[----:B------:R-:W-:Y:S01]  /*0510*/  FMUL R12, R3, UR4 ;  /* 0x00000004030c7c20 */ /* 0x000fe20008400000 */
[----:B------:R-:W-:Y:S01]  /*0520*/  UMOV UR4, 0x20 ;  /* 0x0000002000047882 */ /* 0x000fe20000000000 */
[----:B------:R-:W-:Y:S01]  /*0530*/  IMAD R8, R8, 0x4, R7 ;  /* 0x0000000408087824 */ /* 0x000fe200078e0207 */
[----:B------:R-:W-:Y:S01]  /*0540*/  @!UP0 UMOV UR6, 0x400 ;  /* 0x0000040000068882 */ /* 0x000fe20000000000 */
[----:B------:R-:W-:-:S04]  /*0550*/  @!UP0 UIADD3 UR4, -UR4, 0x100000, URZ ;  /* 0x0010000004048890 */ /* 0x000fc8000fffe13f */
[----:B------:R-:W-:Y:S02]  /*0560*/  @!UP0 USHF.L.U32 UR5, UR4, 0xb, URZ ;  /* 0x0000000b04058899 */ /* 0x000fe4000800063f */
[----:B------:R-:W-:Y:S01]  /*0570*/  @!UP0 USHF.L.U32 UR4, UR4, 0x1, URZ ;  /* 0x0000000104048899 */ /* 0x000fe2000800063f */
[----:B---3--:R-:W-:Y:S01]  /*0580*/  ISETP.EQ.U32.AND P2, PT, R13, 0x1, PT ;  /* 0x000000010d00780c */ /* 0x008fe20003f42070 */
[----:B------:R-:W3:Y:S01]  /*0590*/  F2I.U32.TRUNC.NTZ R12, R12 ;  /* 0x0000000c000c7305 */ /* 0x000ee2000020f000 */
[----:B------:R-:W-:Y:S01]  /*05a0*/  LEA.HI R0, R8, R8, RZ, 0x1 ;  /* 0x0000000808007211 */ /* 0x000fe200078f08ff */
[----:B------:R-:W5:Y:S03]  /*05b0*/  LDC R7, c[0x0][0x148] ;  /* 0x00005200ff077b82 */ /* 0x000f660000000800 */
[----:B------:R-:W-:Y:S01]  /*05c0*/  LOP3.LUT R11, R0, 0xfffffffe, RZ, 0xc0, !PT ;  /* 0xfffffffe000b7812 */ /* 0x000fe200078ec0ff */
[----:B0-----:R-:W-:Y:S01]  /*05d0*/  IMAD.MOV R15, RZ, RZ, -R9 ;  /* 0x000000ffff0f7224 */ /* 0x001fe200078e0a09 */
[----:B------:R-:W-:-:S03]  /*05e0*/  SHF.R.S32.HI R9, RZ, 0x1f, R2 ;  /* 0x0000001fff097819 */ /* 0x000fc60000011402 */
[----:B--2---:R-:W-:Y:S01]  /*05f0*/  IMAD R3, R10, R15, UR8 ;  /* 0x000000080a037e24 */ /* 0x004fe2000f8e020f */
[----:B------:R-:W-:Y:S01]  /*0600*/  LEA.HI R9, R9, R2, RZ, 0x2 ;  /* 0x0000000209097211 */ /* 0x000fe200078f10ff */
[C---:B------:R-:W-:Y:S02]  /*0610*/  IMAD.IADD R0, R8.reuse, 0x1, -R11 ;  /* 0x0000000108007824 */ /* 0x040fe400078e0a0b */
[----:B------:R-:W-:Y:S01]  /*0620*/  IMAD.SHL.U32 R11, R8, 0x4, RZ ;  /* 0x00000004080b7824 */ /* 0x000fe200078e00ff */
[----:B------:R-:W-:Y:S01]  /*0630*/  LOP3.LUT R9, R9, 0xfffffffc, RZ, 0xc0, !PT ;  /* 0xfffffffc09097812 */ /* 0x000fe200078ec0ff */
[----:B---3--:R-:W-:Y:S01]  /*0640*/  IMAD.MOV R21, RZ, RZ, -R12 ;  /* 0x000000ffff157224 */ /* 0x008fe200078e0a0c */
[----:B------:R-:W-:Y:S01]  /*0650*/  ISETP.NE.AND P4, PT, R0, R3, PT ;  /* 0x000000030000720c */ /* 0x000fe20003f85270 */
[----:B-1----:R-:W-:Y:S01]  /*0660*/  @!UP0 ULEA UR6, UR7, UR6, 0x18 ;  /* 0x0000000607068291 */ /* 0x002fe2000f8ec03f */
[----:B------:R-:W-:Y:S01]  /*0670*/  LOP3.LUT R22, R8, 0xc, R11, 0x78, !PT ;  /* 0x0000000c08167812 */ /* 0x000fe200078e780b */
[----:B------:R-:W-:Y:S01]  /*0680*/  IMAD.IADD R0, R2, 0x1, -R9 ;  /* 0x0000000102007824 */ /* 0x000fe200078e0a09 */
[----:B------:R-:W-:Y:S01]  /*0690*/  VOTEU.ALL UP0, P0 ;  /* 0x00000000003f7886 */ /* 0x000fe20000000000 */
[----:B------:R-:W-:Y:S01]  /*06a0*/  LOP3.LUT P0, RZ, R6, 0x7, RZ, 0xc0, !PT ;  /* 0x0000000706ff7812 */ /* 0x000fe2000780c0ff */
[----:B------:R-:W-:-:S02]  /*06b0*/  VIADD R6, R5, 0xffffffff ;  /* 0xffffffff05067836 */ /* 0x000fc40000000000 */
[----:B------:R-:W-:Y:S01]  /*06c0*/  ISETP.NE.AND P1, PT, R0, 0x3, PT ;  /* 0x000000030000780c */ /* 0x000fe20003f25270 */
[----:B-----5:R-:W-:Y:S01]  /*06d0*/  IMAD R9, R7, R21, R4 ;  /* 0x0000001507097224 */ /* 0x020fe200078e0204 */
[----:B------:R-:W-:Y:S02]  /*06e0*/  ISETP.LT.U32.AND P0, PT, R22, 0x8, !P0 ;  /* 0x000000081600780c */ /* 0x000fe40004701070 */
[----:B------:R-:W-:Y:S01]  /*06f0*/  ISETP.EQ.OR P1, PT, R0, RZ, !P1 ;  /* 0x000000ff0000720c */ /* 0x000fe20004f22670 */
[----:B------:R-:W0:Y:S02]  /*0700*/  FENCE.VIEW.ASYNC.S ;  /* 0x00000000000073c6 */ /* 0x000e240000000000 */
[----:B0-----:R0:W1:Y:S01]  /*0710*/  @!UP0 SYNCS.EXCH.64 URZ, [UR6+0x60], UR4 ;  /* 0x00006004063f85b2 */ /* 0x0010620008000100 */
[----:B------:R-:W-:Y:S02]  /*0720*/  @P4 LEA.HI R2, R22, R22, RZ, 0x1 ;  /* 0x0000001616024211 */ /* 0x000fe400078f08ff */
[----:B------:R-:W-:-:S02]  /*0730*/  ISETP.EQ.AND P1, PT, R5, RZ, P1 ;  /* 0x000000ff0500720c */ /* 0x000fc40000f22270 */
[----:B------:R-:W-:Y:S02]  /*0740*/  @P4 SHF.R.S32.HI R2, RZ, 0x1, R2 ;  /* 0x00000001ff024819 */ /* 0x000fe40000011402 */
[----:B------:R-:W-:Y:S02]  /*0750*/  ISETP.GE.U32.AND P6, PT, R6, 0x2, PT ;  /* 0x000000020600780c */ /* 0x000fe40003fc6070 */
[----:B------:R-:W-:Y:S02]  /*0760*/  @P4 ISETP.NE.AND P5, PT, R2, R9, PT ;  /* 0x000000090200420c */ /* 0x000fe40003fa5270 */
[----:B------:R-:W-:Y:S02]  /*0770*/  SEL R2, RZ, 0x1, !P0 ;  /* 0x00000001ff027807 */ /* 0x000fe40004000000 */
[----:B------:R-:W-:Y:S02]  /*0780*/  @P4 SEL R23, RZ, 0x1, P5 ;  /* 0x00000001ff174807 */ /* 0x000fe40002800000 */
[----:B------:R-:W-:Y:S01]  /*0790*/  SEL R19, RZ, 0x1, !P1 ;  /* 0x00000001ff137807 */ /* 0x000fe20004800000 */
[----:B------:R0:W2:Y:S01]  /*07a0*/  @!UP1 SYNCS.EXCH.64 URZ, [UR6+0x68], UR4 ;  /* 0x00006804063f95b2 */ /* 0x0000a20008000100 */
[----:B------:R-:W-:Y:S01]  /*07b0*/  LOP3.LUT R23, R23, R2, RZ, 0xc0, !PT ;  /* 0x0000000217177212 */ /* 0x000fe200078ec0ff */
[----:B------:R-:W-:Y:S01]  /*07c0*/  NOP ;  /* 0x0000000000007918 */ /* 0x000fe20000000000 */
[----:B------:R-:W-:Y:S01]  /*07d0*/  SEL R19, R19, 0x2, P6 ;  /* 0x0000000213137807 */ /* 0x000fe20003000000 */
[----:B------:R-:W-:Y:S06]  /*07e0*/  @!P2 BRA `(.L_x_3) ;  /* 0x000000000008a947 */ /* 0x000fec0003800000 */
[----:B-12-4-:R-:W-:Y:S01]  /*07f0*/  UCGABAR_ARV ;  /* 0x00000000000079c7 */ /* 0x016fe20008000000 */
[----:B------:R-:W-:Y:S05]  /*0800*/  BRA `(.L_x_4) ;  /* 0x0000000000047947 */ /* 0x000fea0003800000 */
.L_x_3:
[----:B-12-4-:R-:W-:Y:S01]  /*0810*/  NOP ;  /* 0x0000000000007918 */ /* 0x016fe20000000000 */
.L_x_4:
[----:B------:R-:W1:Y:S01]  /*0820*/  LDC R2, c[0x0][0x65c] ;  /* 0x00019700ff027b82 */ /* 0x000e620000000800 */
[----:B------:R-:W-:Y:S01]  /*0830*/  LOP3.LUT R5, R5, 0xfffff7ff, RZ, 0xc0, !PT ;  /* 0xfffff7ff05057812 */ /* 0x000fe200078ec0ff */
[----:B------:R-:W-:Y:S02]  /*0840*/  IMAD.U32 R8, RZ, RZ, UR8 ;  /* 0x00000008ff087e24 */ /* 0x000fe4000f8e00ff */
[----:B------:R-:W-:Y:S01]  /*0850*/  IMAD.MOV.U32 R9, RZ, RZ, RZ ;  /* 0x000000ffff097224 */ /* 0x000fe200078e00ff */
[----:B-1----:R-:W-:-:S13]  /*0860*/  ISETP.NE.AND P1, PT, R2, 0x1, PT ;  /* 0x000000010200780c */ /* 0x002fda0003f25270 */
[----:B------:R-:W1:Y:S01]  /*0870*/  @P1 LDC R17, c[0x0][0x10] ;  /* 0x00000400ff111b82 */ /* 0x000e620000000800 */
[----:B------:R-:W-:Y:S01]  /*0880*/  @P1 LOP3.LUT R5, R5, 0x800, RZ, 0xfc, !PT ;  /* 0x0000080005051812 */ /* 0x000fe200078efcff */
[----:B------:R-:W-:Y:S02]  /*0890*/  @P1 IMAD.MOV.U32 R5, RZ, RZ, RZ ;  /* 0x000000ffff051224 */ /* 0x000fe400078e00ff */
[----:B------:R-:W-:-:S04]  /*08a0*/  @P1 IMAD.MOV.U32 R13, RZ, RZ, RZ ;  /* 0x000000ffff0d1224 */ /* 0x000fc800078e00ff */
[----:B------:R-:W2:Y:S01]  /*08b0*/  @!P1 LDC R11, c[0x0][0xc] ;  /* 0x00000300ff0b9b82 */ /* 0x000ea20000000800 */
[----:B-1----:R-:W-:-:S04]  /*08c0*/  @P1 IMAD.WIDE.U32 R16, R17, UR8, R4 ;  /* 0x0000000811101c25 */ /* 0x002fc8000f8e0004 */
[----:B------:R-:W-:Y:S02]  /*08d0*/  @P1 IMAD.IADD R17, R17, 0x1, R13 ;  /* 0x0000000111111824 */ /* 0x000fe400078e020d */
[----:B--2---:R-:W-:-:S04]  /*08e0*/  @!P1 IMAD.WIDE.U32 R8, R4, R11, R8 ;  /* 0x0000000b04089225 */ /* 0x004fc800078e0008 */
[----:B------:R-:W-:Y:S02]  /*08f0*/  @!P1 IMAD.MOV.U32 R16, RZ, RZ, R8 ;  /* 0x000000ffff109224 */ /* 0x000fe400078e0008 */
[----:B------:R-:W-:Y:S01]  /*0900*/  @!P1 IMAD.MOV.U32 R17, RZ, RZ, R9 ;  /* 0x000000ffff119224 */ /* 0x000fe200078e0009 */
[----:B------:R-:W-:Y:S06]  /*0910*/  @!P2 BRA `(.L_x_5) ;  /* 0x00000000000ca947 */ /* 0x000fec0003800000 */
[----:B------:R-:W-:Y:S01]  /*0920*/  UCGABAR_WAIT ;  /* 0x0000000000007dc7 */ /* 0x000fe20008000000 */
[----:B------:R-:W-:Y:S01]  /*0930*/  CCTL.IVALL ;  /* 0x00000000ff00798f */ /* 0x000fe20002000000 */
[----:B------:R-:W-:Y:S05]  /*0940*/  BRA `(.L_x_6) ;  /* 0x0000000000047947 */ /* 0x000fea0003800000 */
.L_x_5:
[----:B------:R-:W-:Y:S06]  /*0950*/  BAR.SYNC.DEFER_BLOCKING 0x0 ;  /* 0x0000000000007b1d */ /* 0x000fec0000010000 */
.L_x_6:
[----:B------:R-:W-:Y:S05]  /*0960*/  @!P3 BRA `(.L_x_7) ;  /* 0x0000006c00b0b947 */ /* 0x000fea0003800000 */
[----:B------:R-:W-:-:S13]  /*0970*/  ISETP.GT.U32.AND P0, PT, R6, 0x1, PT ;  /* 0x000000010600780c */ /* 0x000fda0003f04070 */
[----:B0-----:R-:W-:Y:S05]  /*0980*/  @P0 EXIT ;  /* 0x000000000000094d */ /* 0x001fea0003800000 */
[----:B------:R-:W-:Y:S01]  /*0990*/  ULDC.64 UR4, c[0x0][0x650] ;  /* 0x0001940000047ab9 */ /* 0x000fe20000000a00 */
[----:B------:R-:W-:Y:S01]  /*09a0*/  PRMT R0, RZ, 0x7610, R0 ;  /* 0x00007610ff007816 */ /* 0x000fe20000000000 */
[----:B------:R-:W-:Y:S01]  /*09b0*/  IMAD.MOV.U32 R96, RZ, RZ, -0x1 ;  /* 0xffffffffff607424 */ /* 0x000fe200078e00ff */
[----:B------:R-:W-:Y:S01]  /*09c0*/  ISETP.GE.U32.AND P0, PT, R16, UR4, PT ;  /* 0x0000000410007c0c */ /* 0x000fe2000bf06070 */
[----:B------:R-:W-:Y:S02]  /*09d0*/  IMAD.MOV.U32 R92, RZ, RZ, -0x1 ;  /* 0xffffffffff5c7424 */ /* 0x000fe400078e00ff */
[----:B------:R-:W-:Y:S01]  /*09e0*/  IMAD.MOV.U32 R89, RZ, RZ, -0x1 ;  /* 0xffffffffff597424 */ /* 0x000fe200078e00ff */
[----:B------:R-:W-:-:S13]  /*09f0*/  ISETP.GE.U32.AND.EX P0, PT, R17, UR5, PT, P0 ;  /* 0x0000000511007c0c */ /* 0x000fda000bf06100 */
[----:B------:R-:W-:Y:S05]  /*0a00*/  @P0 BRA `(.L_x_8) ;  /* 0x0000000400280947 */ /* 0x000fea0003800000 */
[----:B------:R-:W0:Y:S01]  /*0a10*/  LDC.64 R24, c[0x0][0x628] ;  /* 0x00018a00ff187b82 */ /* 0x000e220000000a00 */
[----:B------:R-:W-:Y:S02]  /*0a20*/  IMAD.MOV.U32 R8, RZ, RZ, R16 ;  /* 0x000000ffff087224 */ /* 0x000fe400078e0010 */
[----:B------:R-:W-:-:S05]  /*0a30*/  IMAD.MOV.U32 R9, RZ, RZ, R17 ;  /* 0x000000ffff097224 */ /* 0x000fca00078e0011 */
[----:B------:R-:W1:Y:S08]  /*0a40*/  LDC R0, c[0x0][0x630] ;  /* 0x00018c00ff007b82 */ /* 0x000e700000000800 */
[----:B------:R-:W2:Y:S01]  /*0a50*/  LDC.64 R26, c[0x0][0x620] ;  /* 0x00018800ff1a7b82 */ /* 0x000ea20000000a00 */
[----:B0-----:R-:W-:-:S04]  /*0a60*/  ISETP.NE.U32.AND P0, PT, R24, RZ, PT ;  /* 0x000000ff1800720c */ /* 0x001fc80003f05070 */
[----:B------:R-:W-:-:S13]  /*0a70*/  ISETP.NE.AND.EX P0, PT, R25, RZ, PT, P0 ;  /* 0x000000ff1900720c */ /* 0x000fda0003f05300 */
[----:B-12---:R-:W-:Y:S05]  /*0a80*/  @!P0 BRA `(.L_x_9) ;  /* 0x0000000000288947 */ /* 0x006fea0003800000 */
[----:B------:R-:W0:Y:S02]  /*0a90*/  LDC R13, c[0x0][0x634] ;  /* 0x00018d00ff0d7b82 */ /* 0x000e240000000800 */
[----:B0-----:R-:W-:-:S05]  /*0aa0*/  IADD3 R13, P0, R16, R13, RZ ;  /* 0x0000000d100d7210 */ /* 0x001fca0007f1e0ff */
[----:B------:R-:W-:-:S04]  /*0ab0*/  IMAD.X R15, RZ, RZ, R17, P0 ;  /* 0x000000ffff0f7224 */ /* 0x000fc800000e0611 */
[----:B------:R-:W-:-:S04]  /*0ac0*/  IMAD.WIDE.U32 R8, R15, R24, RZ ;  /* 0x000000180f087225 */ /* 0x000fc800078e00ff */
[----:B------:R-:W-:-:S04]  /*0ad0*/  IMAD.WIDE.U32 R10, P0, R13, R25, R8 ;  /* 0x000000190d0a7225 */ /* 0x000fc80007800008 */
[----:B------:R-:W-:-:S04]  /*0ae0*/  IMAD.WIDE.U32 R8, R13, R24, RZ ;  /* 0x000000180d087225 */ /* 0x000fc800078e00ff */
[----:B------:R-:W-:Y:S01]  /*0af0*/  IMAD.X R13, RZ, RZ, RZ, P0 ;  /* 0x000000ffff0d7224 */ /* 0x000fe200000e06ff */
[----:B------:R-:W-:Y:S01]  /*0b00*/  IADD3 RZ, P0, R9, R10, RZ ;  /* 0x0000000a09ff7210 */ /* 0x000fe20007f1e0ff */
[----:B------:R-:W-:-:S04]  /*0b10*/  IMAD.MOV.U32 R12, RZ, RZ, R11 ;  /* 0x000000ffff0c7224 */ /* 0x000fc800078e000b */
[----:B------:R-:W-:-:S08]  /*0b20*/  IMAD.WIDE.U32.X R8, R15, R25, R12, P0 ;  /* 0x000000190f087225 */ /* 0x000fd000000e040c */
.L_x_9:
[----:B------:R-:W0:Y:S01]  /*0b30*/  LDC.64 R24, c[0x0][0x640] ;  /* 0x00019000ff187b82 */ /* 0x000e220000000a00 */
[-CC-:B------:R-:W-:Y:S01]  /*0b40*/  SHF.R.U64 R89, R8, R0.reuse, R9.reuse ;  /* 0x0000000008597219 */ /* 0x180fe20000001209 */
[----:B------:R-:W-:Y:S01]  /*0b50*/  IMAD R30, R7, R21, R4 ;  /* 0x00000015071e7224 */ /* 0x000fe200078e0204 */
[----:B------:R-:W-:Y:S01]  /*0b60*/  SHF.R.U32.HI R0, RZ, R0, R9 ;  /* 0x00000000ff007219 */ /* 0x000fe20000011609 */
[----:B------:R-:W-:Y:S01]  /*0b70*/  IMAD.MOV.U32 R21, RZ, RZ, 0x1 ;  /* 0x00000001ff157424 */ /* 0x000fe200078e00ff */
[----:B------:R-:W-:-:S03]  /*0b80*/  IADD3 R5, P0, RZ, -R89, RZ ;  /* 0x80000059ff057210 */ /* 0x000fc60007f1e0ff */
[----:B------:R-:W1:Y:S02]  /*0b90*/  LDC R6, c[0x0][0x618] ;  /* 0x00018600ff067b82 */ /* 0x000e640000000800 */
[----:B------:R-:W-:-:S04]  /*0ba0*/  IMAD.X R9, RZ, RZ, ~R0, P0 ;  /* 0x000000ffff097224 */ /* 0x000fc800000e0e00 */
[-C--:B------:R-:W-:Y:S02]  /*0bb0*/  IMAD R0, R9, R26.reuse, RZ ;  /* 0x0000001a09007224 */ /* 0x080fe400078e02ff */
[----:B------:R-:W2:Y:S01]  /*0bc0*/  LDC R11, c[0x0][0x608] ;  /* 0x00018200ff0b7b82 */ /* 0x000ea20000000800 */
[----:B------:R-:W-:-:S04]  /*0bd0*/  IMAD.WIDE.U32 R8, R5, R26, R16 ;  /* 0x0000001a05087225 */ /* 0x000fc800078e0010 */
[----:B------:R-:W-:-:S03]  /*0be0*/  IMAD R5, R5, R27, R0 ;  /* 0x0000001b05057224 */ /* 0x000fc600078e0200 */
[----:B------:R-:W3:Y:S01]  /*0bf0*/  LDC R12, c[0x0][0x658] ;  /* 0x00019600ff0c7b82 */ /* 0x000ee20000000800 */
[----:B0-----:R-:W-:Y:S01]  /*0c00*/  ISETP.NE.U32.AND P0, PT, R24, RZ, PT ;  /* 0x000000ff1800720c */ /* 0x001fe20003f05070 */
[----:B------:R-:W-:Y:S02]  /*0c10*/  IMAD.IADD R5, R9, 0x1, R5 ;  /* 0x0000000109057824 */ /* 0x000fe400078e0205 */
[----:B------:R-:W-:Y:S01]  /*0c20*/  IMAD.MOV.U32 R9, RZ, RZ, -0x1 ;  /* 0xffffffffff097424 */ /* 0x000fe200078e00ff */
[----:B------:R-:W-:-:S03]  /*0c30*/  ISETP.NE.AND.EX P0, PT, R25, RZ, PT, P0 ;  /* 0x000000ff1900720c */ /* 0x000fc60003f05300 */
[----:B------:R-:W0:Y:S01]  /*0c40*/  LDC R15, c[0x0][0x600] ;  /* 0x00018000ff0f7b82 */ /* 0x000e220000000800 */
[-CC-:B-1----:R-:W-:Y:S02]  /*0c50*/  SHF.R.U64 R13, R8, R6.reuse, R5.reuse ;  /* 0x00000006080d7219 */ /* 0x182fe40000001205 */
[----:B------:R-:W-:-:S05]  /*0c60*/  SHF.R.U32.HI R0, RZ, R6, R5 ;  /* 0x00000006ff007219 */ /* 0x000fca0000011605 */
[----:B------:R-:W1:Y:S01]  /*0c70*/  LDC R14, c[0x0][0x648] ;  /* 0x00019200ff0e7b82 */ /* 0x000e620000000800 */
[-CC-:B--2---:R-:W-:Y:S02]  /*0c80*/  SHF.R.U64 R27, R13, R11.reuse, R0.reuse ;  /* 0x0000000b0d1b7219 */ /* 0x184fe40000001200 */
[----:B------:R-:W-:-:S05]  /*0c90*/  SHF.R.U32.HI R5, RZ, R11, R0 ;  /* 0x0000000bff057219 */ /* 0x000fca0000011600 */
[----:B------:R-:W2:Y:S01]  /*0ca0*/  LDC R20, c[0x0][0x638] ;  /* 0x00018e00ff147b82 */ /* 0x000ea20000000800 */
[-CC-:B---3--:R-:W-:Y:S02]  /*0cb0*/  SHF.R.U64 R28, R27, R12.reuse, R5.reuse ;  /* 0x0000000c1b1c7219 */ /* 0x188fe40000001205 */
[-C--:B------:R-:W-:Y:S02]  /*0cc0*/  SHF.L.U32 R0, R9, R12.reuse, RZ ;  /* 0x0000000c09007219 */ /* 0x080fe400000006ff */
[----:B------:R-:W-:Y:S01]  /*0cd0*/  SHF.R.U32.HI R5, RZ, R12, R5 ;  /* 0x0000000cff057219 */ /* 0x000fe20000011605 */
[----:B------:R-:W-:Y:S01]  /*0ce0*/  IMAD.MOV.U32 R4, RZ, RZ, R28 ;  /* 0x000000ffff047224 */ /* 0x000fe200078e001c */
[----:B------:R-:W-:Y:S01]  /*0cf0*/  LOP3.LUT R10, RZ, R0, RZ, 0x33, !PT ;  /* 0x00000000ff0a7212 */ /* 0x000fe200078e33ff */
[----:B------:R-:W3:Y:S01]  /*0d00*/  LDC R26, c[0x0][0x610] ;  /* 0x00018400ff1a7b82 */ /* 0x000ee20000000800 */
[----:B------:R-:W-:Y:S05]  /*0d10*/  @!P0 BRA `(.L_x_10) ;  /* 0x0000000000288947 */ /* 0x000fea0003800000 */
[----:B------:R-:W4:Y:S02]  /*0d20*/  LDC R9, c[0x0][0x64c] ;  /* 0x00019300ff097b82 */ /* 0x000f240000000800 */
[----:B----4-:R-:W-:-:S05]  /*0d30*/  IADD3 R9, P0, R28, R9, RZ ;  /* 0x000000091c097210 */ /* 0x010fca0007f1e0ff */
        /* <DEDUP_REMOVED lines=8> */
.L_x_10:
[----:B-1----:R-:W-:Y:S01]  /*0dc0*/  SHF.R.U64 R4, R4, R14, R5 ;  /* 0x0000000e04047219 */ /* 0x002fe20000001205 */
[----:B0-----:R-:W-:Y:S01]  /*0dd0*/  VIADD R6, R15, 0xffffffff ;  /* 0xffffffff0f067836 */ /* 0x001fe20000000000 */
[----:B------:R-:W-:Y:S02]  /*0de0*/  SHF.L.U32 R0, R21, R12, RZ ;  /* 0x0000000c15007219 */ /* 0x000fe400000006ff */
[----:B------:R-:W-:Y:S01]  /*0df0*/  LOP3.LUT R5, R27, R10, RZ, 0xc0, !PT ;  /* 0x0000000a1b057212 */ /* 0x000fe200078ec0ff */
[----:B------:R-:W-:Y:S01]  /*0e00*/  IMAD.MOV R7, RZ, RZ, -R4 ;  /* 0x000000ffff077224 */ /* 0x000fe200078e0a04 */
[----:B------:R-:W-:Y:S02]  /*0e10*/  SEL R3, R3, R30, !P1 ;  /* 0x0000001e03037207 */ /* 0x000fe40004800000 */
[----:B------:R-:W-:Y:S01]  /*0e20*/  LOP3.LUT R6, R13, R6, RZ, 0xc0, !PT ;  /* 0x000000060d067212 */ /* 0x000fe200078ec0ff */
[----:B------:R-:W-:Y:S02]  /*0e30*/  IMAD R4, R0, R4, R5 ;  /* 0x0000000400047224 */ /* 0x000fe400078e0205 */
[----:B--2---:R-:W-:-:S02]  /*0e40*/  IMAD R0, R7, R20, R28 ;  /* 0x0000001407007224 */ /* 0x004fc400078e021c */
[----:B---3--:R-:W-:Y:S02]  /*0e50*/  IMAD R3, R4, R26, R3 ;  /* 0x0000001a04037224 */ /* 0x008fe400078e0203 */
[----:B------:R-:W-:Y:S02]  /*0e60*/  IMAD R96, R0, R15, R6 ;  /* 0x0000000f00607224 */ /* 0x000fe400078e0206 */
[----:B------:R-:W-:-:S03]  /*0e70*/  IMAD.MOV.U32 R4, RZ, RZ, 0x1 ;  /* 0x00000001ff047424 */ /* 0x000fc600078e00ff */
[----:B------:R-:W-:Y:S02]  /*0e80*/  SEL R92, R96, R3, !P1 ;  /* 0x00000003605c7207 */ /* 0x000fe40004800000 */
[----:B------:R-:W-:Y:S02]  /*0e90*/  PRMT R0, R4, 0x7610, R0 ;  /* 0x0000761004007816 */ /* 0x000fe40000000000 */
[----:B------:R-:W-:-:S07]  /*0ea0*/  SEL R96, R3, R96, !P1 ;  /* 0x0000006003607207 */ /* 0x000fce0004800000 */
.L_x_8:
[----:B------:R-:W-:-:S08]  /*0eb0*/  NOP ;  /* 0x0000000000007918 */ /* 0x000fd00000000000 */
[----:B------:R-:W0:Y:S02]  /*0ec0*/  USETMAXREG.TRY_ALLOC.CTAPOOL UP0, 0xe8 ;  /* 0x000000e8000079c8 */ /* 0x000e240008000600 */
[----:B0-----:R-:W-:-:S13]  /*0ed0*/  PLOP3.LUT P0, PT, PT, PT, UP0, 0x80, 0x0 ;  /* 0x000000000000781c */ /* 0x001fda0003f0f008 */
[----:B------:R-:W-:Y:S05]  /*0ee0*/  @!P0 BRA `(.L_x_8) ;  /* 0xfffffffc00f08947 */ /* 0x000fea000383ffff */
[----:B------:R-:W-:Y:S01]  /*0ef0*/  ULDC.64 UR4, c[0x0][0x598] ;  /* 0x0001660000047ab9 */ /* 0x000fe20000000a00 */
[----:B------:R-:W-:Y:S01]  /*0f00*/  ULDC.64 UR36, c[0x0][0x208] ;  /* 0x0000820000247ab9 */ /* 0x000fe20000000a00 */
[----:B------:R-:W-:-:S04]  /*0f10*/  ISETP.NE.U32.AND P0, PT, RZ, UR4, PT ;  /* 0x00000004ff007c0c */ /* 0x000fc8000bf05070 */
[----:B------:R-:W-:-:S13]  /*0f20*/  ISETP.NE.AND.EX P0, PT, RZ, UR5, PT, P0 ;  /* 0x00000005ff007c0c */ /* 0x000fda000bf05300 */
[----:B------:R-:W-:Y:S05]  /*0f30*/  @!P0 BRA `(.L_x_11) ;  /* 0x00000000001c8947 */ /* 0x000fea0003800000 */
[----:B------:R-:W0:Y:S02]  /*0f40*/  LDC.64 R4, c[0x0][0x598] ;  /* 0x00016600ff047b82 */ /* 0x000e240000000a00 */
[----:B0-----:R-:W2:Y:S02]  /*0f50*/  LDG.E.64 R4, desc[UR36][R4.64] ;  /* 0x0000002404047981 */ /* 0x001ea4000c1e1b00 */
[----:B--2---:R-:W-:-:S04]  /*0f60*/  ISETP.NE.U32.AND P0, PT, R4, RZ, PT ;  /* 0x000000ff0400720c */ /* 0x004fc80003f05070 */
[----:B------:R-:W-:-:S13]  /*0f70*/  ISETP.NE.AND.EX P0, PT, R5, RZ, PT, P0 ;  /* 0x000000ff0500720c */ /* 0x000fda0003f05300 */
[----:B------:R-:W-:Y:S05]  /*0f80*/  @!P0 BRA `(.L_x_11) ;  /* 0x0000000000088947 */ /* 0x000fea0003800000 */
[----:B------:R0:W5:Y:S01]  /*0f90*/  LD.E R88, desc[UR36][R4.64] ;  /* 0x0000002404587980 */ /* 0x000162000c101900 */
[----:B------:R-:W-:Y:S05]  /*0fa0*/  BRA `(.L_x_12) ;  /* 0x0000000000247947 */ /* 0x000fea0003800000 */
.L_x_11:
[----:B------:R-:W-:Y:S02]  /*0fb0*/  ULDC.64 UR4, c[0x0][0x588] ;  /* 0x0001620000047ab9 */ /* 0x000fe40000000a00 */
[----:B------:R-:W-:-:S04]  /*0fc0*/  ISETP.NE.U32.AND P0, PT, RZ, UR4, PT ;  /* 0x00000004ff007c0c */ /* 0x000fc8000bf05070 */
[----:B------:R-:W-:-:S13]  /*0fd0*/  ISETP.NE.AND.EX P0, PT, RZ, UR5, PT, P0 ;  /* 0x00000005ff007c0c */ /* 0x000fda000bf05300 */
[----:B------:R-:W-:Y:S05]  /*0fe0*/  @!P0 BRA `(.L_x_13) ;  /* 0x00000000000c8947 */ /* 0x000fea0003800000 */
[----:B------:R-:W0:Y:S02]  /*0ff0*/  LDC.64 R4, c[0x0][0x588] ;  /* 0x00016200ff047b82 */ /* 0x000e240000000a00 */
[----:B0-----:R1:W5:Y:S01]  /*1000*/  LDG.E R88, desc[UR36][R4.64] ;  /* 0x0000002404587981 */ /* 0x001362000c1e1900 */
[----:B------:R-:W-:Y:S05]  /*1010*/  BRA `(.L_x_12) ;  /* 0x0000000000087947 */ /* 0x000fea0003800000 */
.L_x_13:
[----:B------:R-:W-:Y:S02]  /*1020*/  ULDC UR4, c[0x0][0x580] ;  /* 0x0001600000047ab9 */ /* 0x000fe40000000800 */
[----:B------:R-:W-:-:S07]  /*1030*/  IMAD.U32 R88, RZ, RZ, UR4 ;  /* 0x00000004ff587e24 */ /* 0x000fce000f8e00ff */
.L_x_12:
[----:B------:R-:W-:Y:S02]  /*1040*/  ULDC.64 UR4, c[0x0][0x5a0] ;  /* 0x0001680000047ab9 */ /* 0x000fe40000000a00 */
[----:B------:R-:W-:-:S04]  /*1050*/  ISETP.NE.U32.AND P0, PT, RZ, UR4, PT ;  /* 0x00000004ff007c0c */ /* 0x000fc8000bf05070 */
[----:B------:R-:W-:-:S13]  /*1060*/  ISETP.NE.AND.EX P0, PT, RZ, UR5, PT, P0 ;  /* 0x00000005ff007c0c */ /* 0x000fda000bf05300 */
[----:B------:R-:W-:Y:S05]  /*1070*/  @!P0 BRA `(.L_x_14) ;  /* 0x00000000001c8947 */ /* 0x000fea0003800000 */
[----:B01----:R-:W0:Y:S02]  /*1080*/  LDC.64 R4, c[0x0][0x5a0] ;  /* 0x00016800ff047b82 */ /* 0x003e240000000a00 */
[----:B0-----:R-:W2:Y:S02]  /*1090*/  LDG.E.64 R4, desc[UR36][R4.64] ;  /* 0x0000002404047981 */ /* 0x001ea4000c1e1b00 */
[----:B--2---:R-:W-:-:S04]  /*10a0*/  ISETP.NE.U32.AND P0, PT, R4, RZ, PT ;  /* 0x000000ff0400720c */ /* 0x004fc80003f05070 */
[----:B------:R-:W-:-:S13]  /*10b0*/  ISETP.NE.AND.EX P0, PT, R5, RZ, PT, P0 ;  /* 0x000000ff0500720c */ /* 0x000fda0003f05300 */
[----:B------:R-:W-:Y:S05]  /*10c0*/  @!P0 BRA `(.L_x_14) ;  /* 0x0000000000088947 */ /* 0x000fea0003800000 */
[----:B------:R0:W5:Y:S01]  /*10d0*/  LD.E R90, desc[UR36][R4.64] ;  /* 0x00000024045a7980 */ /* 0x000162000c101900 */
[----:B------:R-:W-:Y:S05]  /*10e0*/  BRA `(.L_x_15) ;  /* 0x0000000000247947 */ /* 0x000fea0003800000 */
.L_x_14:
[----:B------:R-:W-:Y:S02]  /*10f0*/  ULDC.64 UR4, c[0x0][0x590] ;  /* 0x0001640000047ab9 */ /* 0x000fe40000000a00 */
[----:B------:R-:W-:-:S04]  /*1100*/  ISETP.NE.U32.AND P0, PT, RZ, UR4, PT ;  /* 0x00000004ff007c0c */ /* 0x000fc8000bf05070 */
[----:B------:R-:W-:-:S13]  /*1110*/  ISETP.NE.AND.EX P0, PT, RZ, UR5, PT, P0 ;  /* 0x00000005ff007c0c */ /* 0x000fda000bf05300 */
[----:B------:R-:W-:Y:S05]  /*1120*/  @!P0 BRA `(.L_x_16) ;  /* 0x00000000000c8947 */ /* 0x000fea0003800000 */
[----:B------:R-:W2:Y:S02]  /*1130*/  LDC.64 R90, c[0x0][0x590] ;  /* 0x00016400ff5a7b82 */ /* 0x000ea40000000a00 */
[----:B--2---:R2:W5:Y:S01]  /*1140*/  LDG.E R90, desc[UR36][R90.64] ;  /* 0x000000245a5a7981 */ /* 0x004562000c1e1900 */
[----:B------:R-:W-:Y:S05]  /*1150*/  BRA `(.L_x_15) ;  /* 0x0000000000087947 */ /* 0x000fea0003800000 */
.L_x_16:
[----:B------:R-:W-:Y:S02]  /*1160*/  ULDC UR4, c[0x0][0x584] ;  /* 0x0001610000047ab9 */ /* 0x000fe40000000800 */
[----:B------:R-:W-:-:S07]  /*1170*/  IMAD.U32 R90, RZ, RZ, UR4 ;  /* 0x00000004ff5a7e24 */ /* 0x000fce000f8e00ff */
.L_x_15:
[----:B------:R-:W-:-:S13]  /*1180*/  LOP3.LUT P0, RZ, R0, 0xff, RZ, 0xc0, !PT ;  /* 0x000000ff00ff7812 */ /* 0x000fda000780c0ff */
[----:B------:R-:W-:Y:S05]  /*1190*/  @!P0 EXIT ;  /* 0x000000000000894d */ /* 0x000fea0003800000 */
[----:B------:R-:W-:Y:S01]  /*11a0*/  ULDC UR4, c[0x0][0x28c] ;  /* 0x0000a30000047ab9 */ /* 0x000fe20000000800 */
[----:B------:R-:W-:Y:S01]  /*11b0*/  LOP3.LUT R106, R19, 0x1, RZ, 0xfc, !PT ;  /* 0x00000001136a7812 */ /* 0x000fe200078efcff */
[----:B------:R-:W-:Y:S01]  /*11c0*/  UIADD3 UR4, UR4, 0x3f, URZ ;  /* 0x0000003f04047890 */ /* 0x000fe2000fffe03f */
[----:B------:R-:W-:Y:S01]  /*11d0*/  UMOV UR38, URZ ;  /* 0x0000003f00267c82 */ /* 0x000fe20008000000 */
[----:B------:R-:W-:Y:S02]  /*11e0*/  UMOV UR39, URZ ;  /* 0x0000003f00277c82 */ /* 0x000fe40008000000 */
[----:B------:R-:W-:-:S04]  /*11f0*/  USHF.R.S32.HI UR5, URZ, 0x1f, UR4 ;  /* 0x0000001f3f057899 */ /* 0x000fc80008011404 */
[----:B------:R-:W-:-:S04]  /*1200*/  ULEA.HI UR5, UR5, UR4, URZ, 0x6 ;  /* 0x0000000405057291 */ /* 0x000fc8000f8f303f */
[----:B------:R-:W-:-:S12]  /*1210*/  USHF.R.S32.HI UR40, URZ, 0x6, UR5 ;  /* 0x000000063f287899 */ /* 0x000fd80008011405 */
.L_x_162:
[----:B------:R-:W-:Y:S01]  /*1220*/  LOP3.LUT R0, R18, 0x80, RZ, 0xc0, !PT ;  /* 0x0000008012007812 */ /* 0x000fe200078ec0ff */
[----:B---3--:R-:W3:Y:S01]  /*1230*/  S2UR UR7, SR_CgaCtaId ;  /* 0x00000000000779c3 */ /* 0x008ee20000008800 */
[----:B------:R-:W-:Y:S02]  /*1240*/  UMOV UR6, 0x400 ;  /* 0x0000040000067882 */ /* 0x000fe40000000000 */
[----:B------:R-:W-:-:S06]  /*1250*/  SHF.R.U32.HI R0, RZ, 0x7, R0 ;  /* 0x00000007ff007819 */ /* 0x000fcc0000011600 */
[----:B----4-:R-:W4:Y:S01]  /*1260*/  SHFL.IDX PT, R0, R0, RZ, 0x1f ;  /* 0x00001fff00007589 */ /* 0x010f2200000e0000 */
[----:B---3--:R-:W-:Y:S01]  /*1270*/  ULEA UR6, UR7, UR6, 0x18 ;  /* 0x0000000607067291 */ /* 0x008fe2000f8ec03f */
[----:B----4-:R-:W-:-:S13]  /*1280*/  R2UR UR4, R0 ;  /* 0x00000000000472ca */ /* 0x010fda00000e0000 */
[----:B------:R-:W-:-:S04]  /*1290*/  ULEA.HI UR5, UR4, UR4, URZ, 0x1 ;  /* 0x0000000404057291 */ /* 0x000fc8000f8f083f */
[----:B------:R-:W-:-:S04]  /*12a0*/  ULOP3.LUT UR5, UR5, 0x7fffe, URZ, 0xc0, !UPT ;  /* 0x0007fffe05057892 */ /* 0x000fc8000f8ec03f */
[----:B------:R-:W-:-:S03]  /*12b0*/  UIADD3 UR5, UR4, -UR5, URZ ;  /* 0x8000000504057290 */ /* 0x000fc6000fffe03f */
[----:B------:R-:W-:Y:S01]  /*12c0*/  ULDC UR4, c[0x0][0x28c] ;  /* 0x0000a30000047ab9 */ /* 0x000fe20000000800 */
[----:B------:R-:W-:Y:S01]  /*12d0*/  ULEA UR5, UR5, UR6, 0xd ;  /* 0x0000000605057291 */ /* 0x000fe2000f8e683f */
[----:B------:R-:W-:-:S03]  /*12e0*/  ISETP.LT.AND P0, PT, RZ, UR4, PT ;  /* 0x00000004ff007c0c */ /* 0x000fc6000bf01270 */
[----:B------:R-:W-:-:S04]  /*12f0*/  UIADD3 UR5, UR5, 0x100, URZ ;  /* 0x0000010005057890 */ /* 0x000fc8000fffe03f */
[----:B------:R-:W-:-:S04]  /*1300*/  USHF.R.U32.HI UR5, URZ, 0x4, UR5 ;  /* 0x000000043f057899 */ /* 0x000fc80008011605 */
[----:B------:R-:W-:Y:S02]  /*1310*/  ULOP3.LUT UR41, UR5, 0x3fff, URZ, 0xc0, !UPT ;  /* 0x00003fff05297892 */ /* 0x000fe4000f8ec03f */
[----:B01---5:R-:W-:Y:S10]  /*1320*/  @P0 BRA `(.L_x_17) ;  /* 0x0000000000400947 */ /* 0x023ff40003800000 */
[----:B------:R-:W-:Y:S01]  /*1330*/  MOV R0, 0x0 ;  /* 0x0000000000007802 */ /* 0x000fe20000000f00 */
[----:B------:R-:W-:Y:S01]  /*1340*/  ULDC.64 UR4, c[0x4][0x68] ;  /* 0x01001a0000047ab9 */ /* 0x000fe20000000a00 */
[----:B------:R-:W-:Y:S01]  /*1350*/  ULDC.64 UR6, c[0x4][0x8] ;  /* 0x0100020000067ab9 */ /* 0x000fe20000000a00 */
[----:B01----:R-:W-:Y:S01]  /*1360*/  IMAD.U32 R4, RZ, RZ, UR4 ;  /* 0x00000004ff047e24 */ /* 0x003fe2000f8e00ff */
[----:B------:R0:W1:Y:S01]  /*1370*/  LDC.64 R14, c[0x4][R0] ;  /* 0x01000000000e7b82 */ /* 0x0000620000000a00 */
[----:B------:R-:W-:Y:S01]  /*1380*/  IMAD.U32 R5, RZ, RZ, UR5 ;  /* 0x00000005ff057e24 */ /* 0x000fe2000f8e00ff */
[----:B------:R-:W-:Y:S01]  /*1390*/  ULDC.64 UR4, c[0x4][0x70] ;  /* 0x01001c0000047ab9 */ /* 0x000fe20000000a00 */
[----:B------:R-:W-:Y:S02]  /*13a0*/  IMAD.U32 R10, RZ, RZ, UR6 ;  /* 0x00000006ff0a7e24 */ /* 0x000fe4000f8e00ff */
[----:B------:R-:W-:Y:S02]  /*13b0*/  IMAD.U32 R6, RZ, RZ, UR4 ;  /* 0x00000004ff067e24 */ /* 0x000fe4000f8e00ff */
[----:B------:R-:W-:-:S02]  /*13c0*/  IMAD.U32 R7, RZ, RZ, UR5 ;  /* 0x00000005ff077e24 */ /* 0x000fc4000f8e00ff */
[----:B------:R-:W-:Y:S02]  /*13d0*/  IMAD.U32 R11, RZ, RZ, UR7 ;  /* 0x00000007ff0b7e24 */ /* 0x000fe4000f8e00ff */
[----:B------:R-:W-:Y:S02]  /*13e0*/  IMAD.MOV.U32 R8, RZ, RZ, 0x1e1 ;  /* 0x000001e1ff087424 */ /* 0x000fe400078e00ff */
[----:B------:R-:W-:Y:S02]  /*13f0*/  IMAD.MOV.U32 R12, RZ, RZ, 0x1 ;  /* 0x00000001ff0c7424 */ /* 0x000fe400078e00ff */
[----:B0-----:R-:W-:-:S07]  /*1400*/  IMAD.MOV.U32 R13, RZ, RZ, RZ ;  /* 0x000000ffff0d7224 */ /* 0x001fce00078e00ff */
[----:B------:R-:W-:-:S07]  /*1410*/  LEPC R20, `(.L_x_17) ;  /* 0x000000001014794e */ /* 0x000fce0000000000 */
[----:B-12--5:R-:W-:Y:S05]  /*1420*/  CALL.ABS.NOINC R14 ;  /* 0x000000000e007343 */ /* 0x026fea0003c00000 */
.L_x_17:
[----:B------:R-:W-:-:S13]  /*1430*/  ISETP.NE.AND P0, PT, R106, 0x3, PT ;  /* 0x000000036a00780c */ /* 0x000fda0003f05270 */
[----:B------:R-:W-:Y:S05]  /*1440*/  @!P0 BRA `(.L_x_18) ;  /* 0x0000000000048947 */ /* 0x000fea0003800000 */
[----:B------:R-:W-:Y:S01]  /*1450*/  BPT.TRAP 0x1 ;  /* 0x000000040000795c */ /* 0x000fe20000300000 */
.L_x_18:
[----:B------:R-:W3:Y:S01]  /*1460*/  S2UR UR5, SR_CgaCtaId ;  /* 0x00000000000579c3 */ /* 0x000ee20000008800 */
[----:B------:R-:W-:Y:S01]  /*1470*/  UMOV UR4, 0x400 ;  /* 0x0000040000047882 */ /* 0x000fe20000000000 */
[----:B------:R-:W-:Y:S02]  /*1480*/  IMAD.U32 R0, RZ, RZ, UR38 ;  /* 0x00000026ff007e24 */ /* 0x000fe4000f8e00ff */
[----:B------:R-:W-:-:S03]  /*1490*/  IMAD.U32 R3, RZ, RZ, UR39 ;  /* 0x00000027ff037e24 */ /* 0x000fc6000f8e00ff */
[----:B------:R-:W-:Y:S01]  /*14a0*/  SHF.L.U32 R0, R0, 0x1f, RZ ;  /* 0x0000001f00007819 */ /* 0x000fe200000006ff */
[----:B---3--:R-:W-:-:S06]  /*14b0*/  ULEA UR4, UR5, UR4, 0x18 ;  /* 0x0000000405047291 */ /* 0x008fcc000f8ec03f */
[----:B------:R-:W-:-:S04]  /*14c0*/  IMAD.U32 R6, RZ, RZ, UR4 ;  /* 0x00000004ff067e24 */ /* 0x000fc8000f8e00ff */
[----:B------:R-:W-:-:S04]  /*14d0*/  IMAD R3, R3, 0x8, R6 ;  /* 0x0000000803037824 */ /* 0x000fc800078e0206 */
[----:B------:R3:W4:Y:S01]  /*14e0*/  SYNCS.PHASECHK.TRANS64.TRYWAIT P1, [R3+URZ], R0 ;  /* 0x00000000030075a7 */ /* 0x000722000802017f */
[----:B------:R-:W-:Y:S05]  /*14f0*/  @!P0 BRA `(.L_x_19) ;  /* 0x0000000000048947 */ /* 0x000fea0003800000 */
[----:B------:R-:W-:Y:S01]  /*1500*/  BPT.TRAP 0x1 ;  /* 0x000000040000795c */ /* 0x000fe20000300000 */
.L_x_19:
[----:B----4-:R-:W-:Y:S05]  /*1510*/  @P1 BRA `(.L_x_20) ;  /* 0x0000000000081947 */ /* 0x010fea0003800000 */
[----:B------:R-:W4:Y:S02]  /*1520*/  SYNCS.PHASECHK.TRANS64.TRYWAIT P1, [R3+URZ], R0 ;  /* 0x00000000030075a7 */ /* 0x000f24000802017f */
[----:B----4-:R-:W-:Y:S05]  /*1530*/  @!P1 BRA `(.L_x_21) ;  /* 0x0000007800849947 */ /* 0x010fea0003800000 */
.L_x_20:
[----:B------:R-:W-:-:S04]  /*1540*/  UISETP.LT.AND UP0, UPT, UR40, 0x1, UPT ;  /* 0x000000012800788c */ /* 0x000fc8000bf01270 */
[----:B------:R-:W-:-:S06]  /*1550*/  USEL UR4, UR40, 0x1, UP0 ;  /* 0x0000000128047887 */ /* 0x000fcc0008000000 */
[----:B---34-:R-:W-:Y:S01]  /*1560*/  IMAD.U32 R0, RZ, RZ, UR4 ;  /* 0x00000004ff007e24 */ /* 0x018fe2000f8e00ff */
[----:B------:R-:W-:Y:S05]  /*1570*/  WARPSYNC.ALL ;  /* 0x0000000000007948 */ /* 0x000fea0003800000 */
[----:B------:R-:W-:-:S04]  /*1580*/  IADD3 R0, -R0, UR40, RZ ;  /* 0x0000002800007c10 */ /* 0x000fc8000fffe1ff */
[----:B------:R-:W-:Y:S02]  /*1590*/  ISETP.GE.AND P1, PT, R0, 0x1, PT ;  /* 0x000000010000780c */ /* 0x000fe40003f26270 */
[----:B------:R-:W-:Y:S01]  /*15a0*/  R2UR UR4, R6 ;  /* 0x00000000060472ca */ /* 0x000fe200000e0000 */
[----:B------:R-:W-:Y:S01]  /*15b0*/  WARPGROUP.ARRIVE ;  /* 0x00000000000079c5 */ /* 0x000fe20000000000 */
[----:B------:R-:W-:Y:S01]  /*15c0*/  UMOV UR9, 0x40000040 ;  /* 0x4000004000097882 */ /* 0x000fe20000000000 */
[----:B------:R-:W-:-:S10]  /*15d0*/  UMOV UR11, 0x40000040 ;  /* 0x40000040000b7882 */ /* 0x000fd40000000000 */
[----:B------:R-:W-:-:S04]  /*15e0*/  UIADD3 UR4, UR4, 0x28100, URZ ;  /* 0x0002810004047890 */ /* 0x000fc8000fffe03f */
[----:B------:R-:W-:-:S04]  /*15f0*/  USHF.R.U32.HI UR4, URZ, 0x4, UR4 ;  /* 0x000000043f047899 */ /* 0x000fc80008011604 */
[----:B------:R-:W-:Y:S02]  /*1600*/  ULOP3.LUT UR5, UR4, 0x3fff, URZ, 0xc0, !UPT ;  /* 0x00003fff04057892 */ /* 0x000fe4000f8ec03f */
[----:B------:R-:W-:Y:S02]  /*1610*/  ULOP3.LUT UR4, UR41, 0x10000, URZ, 0xfc, !UPT ;  /* 0x0001000029047892 */ /* 0x000fe4000f8efc3f */
[----:B------:R-:W-:Y:S02]  /*1620*/  ULOP3.LUT UR5, UR5, 0x10000, URZ, 0xfc, !UPT ;  /* 0x0001000005057892 */ /* 0x000fe4000f8efc3f */
[----:B------:R-:W-:Y:S02]  /*1630*/  ULEA UR7, UR39, UR4, 0xb ;  /* 0x0000000427077291 */ /* 0x000fe4000f8e583f */
[----:B------:R-:W-:Y:S02]  /*1640*/  ULEA UR6, UR39, UR5, 0x9 ;  /* 0x0000000527067291 */ /* 0x000fe4000f8e483f */
[----:B------:R-:W-:-:S03]  /*1650*/  UIADD3 UR12, UR7, 0x400, URZ ;  /* 0x00000400070c7890 */ /* 0x000fc6000fffe03f */
[----:B------:R-:W-:Y:S02]  /*1660*/  UMOV UR8, UR7 ;  /* 0x0000000700087c82 */ /* 0x000fe40008000000 */
[----:B------:R-:W-:Y:S02]  /*1670*/  UMOV UR10, UR6 ;  /* 0x00000006000a7c82 */ /* 0x000fe40008000000 */
[----:B------:R-:W-:Y:S01]  /*1680*/  HGMMA.64x64x16.F32.BF16 R56, gdesc[UR8], RZ, !UPT, gsb0 ;  /* 0x00e00000083879f0 */ /* 0x000fe2000c0018ff */
[----:B------:R-:W-:Y:S01]  /*1690*/  UMOV UR8, UR12 ;  /* 0x0000000c00087c82 */ /* 0x000fe20008000000 */
[----:B------:R-:W-:Y:S01]  /*16a0*/  UMOV UR9, 0x40000040 ;  /* 0x4000004000097882 */ /* 0x000fe20000000000 */
[----:B------:R-:W-:Y:S01]  /*16b0*/  UIADD3 UR12, UR7, 0x402, URZ ;  /* 0x00000402070c7890 */ /* 0x000fe2000fffe03f */
[----:B------:R-:W-:Y:S02]  /*16c0*/  WARPGROUP.DEPBAR.LE gsb0, 0x0 ;  /* 0x00008000000079c5 */ /* 0x000fe40000010000 */
[----:B------:R-:W-:-:S06]  /*16d0*/  WARPGROUP.ARRIVE ;  /* 0x00000000000079c5 */ /* 0x000fcc0000000000 */
[----:B------:R-:W-:Y:S01]  /*16e0*/  HGMMA.64x64x16.F32.BF16 R24, gdesc[UR8], RZ, !UPT, gsb0 ;  /* 0x00e00000081879f0 */ /* 0x000fe2000c0018ff */
[----:B------:R-:W-:Y:S02]  /*16f0*/  UIADD3 UR8, UR7, 0x2, URZ ;  /* 0x0000000207087890 */ /* 0x000fe4000fffe03f */
[----:B------:R-:W-:Y:S01]  /*1700*/  UIADD3 UR10, UR6, 0x2, URZ ;  /* 0x00000002060a7890 */ /* 0x000fe2000fffe03f */
[----:B------:R-:W-:Y:S01]  /*1710*/  UMOV UR9, 0x40000040 ;  /* 0x4000004000097882 */ /* 0x000fe20000000000 */
[----:B------:R-:W-:Y:S01]  /*1720*/  UMOV UR11, 0x40000040 ;  /* 0x40000040000b7882 */ /* 0x000fe20000000000 */
[----:B------:R-:W-:Y:S02]  /*1730*/  WARPGROUP.DEPBAR.LE gsb0, 0x0 ;  /* 0x00008000000079c5 */ /* 0x000fe40000010000 */
[----:B------:R-:W-:-:S06]  /*1740*/  WARPGROUP.ARRIVE ;  /* 0x00000000000079c5 */ /* 0x000fcc0000000000 */
[----:B------:R-:W-:Y:S01]  /*1750*/  HGMMA.64x64x16.F32.BF16 R56, gdesc[UR8], R56, gsb0 ;  /* 0x00e00000083879f0 */ /* 0x000fe20008001838 */
[----:B------:R-:W-:Y:S01]  /*1760*/  UMOV UR8, UR12 ;  /* 0x0000000c00087c82 */ /* 0x000fe20008000000 */
[----:B------:R-:W-:Y:S01]  /*1770*/  UMOV UR9, 0x40000040 ;  /* 0x4000004000097882 */ /* 0x000fe20000000000 */
[----:B------:R-:W-:Y:S01]  /*1780*/  UIADD3 UR12, UR7, 0x404, URZ ;  /* 0x00000404070c7890 */ /* 0x000fe2000fffe03f */
[----:B------:R-:W-:Y:S02]  /*1790*/  WARPGROUP.DEPBAR.LE gsb0, 0x0 ;  /* 0x00008000000079c5 */ /* 0x000fe40000010000 */
[----:B------:R-:W-:-:S06]  /*17a0*/  WARPGROUP.ARRIVE ;  /* 0x00000000000079c5 */ /* 0x000fcc0000000000 */
[----:B------:R-:W-:Y:S01]  /*17b0*/  HGMMA.64x64x16.F32.BF16 R24, gdesc[UR8], R24, gsb0 ;  /* 0x00e00000081879f0 */ /* 0x000fe20008001818 */
        /* <DEDUP_REMOVED lines=9> */
[----:B------:R-:W-:Y:S02]  /*1850*/  WARPGROUP.DEPBAR.LE gsb0, 0x0 ;  /* 0x00008000000079c5 */ /* 0x000fe40000010000 */
[----:B------:R-:W-:-:S06]  /*1860*/  WARPGROUP.ARRIVE ;  /* 0x00000000000079c5 */ /* 0x000fcc0000000000 */
[----:B------:R-:W-:Y:S01]  /*1870*/  HGMMA.64x64x16.F32.BF16 R24, gdesc[UR8], R24, gsb0 ;  /* 0x00e00000081879f0 */ /* 0x000fe20008001818 */
[----:B------:R-:W-:Y:S02]  /*1880*/  UIADD3 UR8, UR7, 0x6, URZ ;  /* 0x0000000607087890 */ /* 0x000fe4000fffe03f */
[----:B------:R-:W-:Y:S01]  /*1890*/  UIADD3 UR10, UR6, 0x6, URZ ;  /* 0x00000006060a7890 */ /* 0x000fe2000fffe03f */
[----:B------:R-:W-:Y:S01]  /*18a0*/  UMOV UR9, 0x40000040 ;  /* 0x4000004000097882 */ /* 0x000fe20000000000 */
[----:B------:R-:W-:Y:S01]  /*18b0*/  UMOV UR11, 0x40000040 ;  /* 0x40000040000b7882 */ /* 0x000fe20000000000 */
[----:B------:R-:W-:Y:S01]  /*18c0*/  UIADD3 UR7, UR7, 0x406, URZ ;  /* 0x0000040607077890 */ /* 0x000fe2000fffe03f */
[----:B------:R-:W-:Y:S02]  /*18d0*/  WARPGROUP.DEPBAR.LE gsb0, 0x0 ;  /* 0x00008000000079c5 */ /* 0x000fe40000010000 */
[----:B------:R-:W-:-:S06]  /*18e0*/  WARPGROUP.ARRIVE ;  /* 0x00000000000079c5 */ /* 0x000fcc0000000000 */
[----:B------:R-:W-:Y:S01]  /*18f0*/  HGMMA.64x64x16.F32.BF16 R56, gdesc[UR8], R56, gsb0 ;  /* 0x00e00000083879f0 */ /* 0x000fe20008001838 */
[----:B------:R-:W-:Y:S01]  /*1900*/  UMOV UR8, UR7 ;  /* 0x0000000700087c82 */ /* 0x000fe20008000000 */
[----:B------:R-:W-:Y:S01]  /*1910*/  UMOV UR9, 0x40000040 ;  /* 0x4000004000097882 */ /* 0x000fe20000000000 */
[----:B------:R-:W-:Y:S02]  /*1920*/  WARPGROUP.DEPBAR.LE gsb0, 0x0 ;  /* 0x00008000000079c5 */ /* 0x000fe40000010000 */
[----:B------:R-:W-:-:S06]  /*1930*/  WARPGROUP.ARRIVE ;  /* 0x00000000000079c5 */ /* 0x000fcc0000000000 */
[----:B------:R-:W-:Y:S03]  /*1940*/  HGMMA.64x64x16.F32.BF16 R24, gdesc[UR8], R24, gsb0 ;  /* 0x00e00000081879f0 */ /* 0x000fe60008001818 */
[----:B------:R-:W-:Y:S02]  /*1950*/  WARPGROUP.DEPBAR.LE gsb0, 0x0 ;  /* 0x00008000000079c5 */ /* 0x000fe40000010000 */
[----:B------:R-:W-:Y:S05]  /*1960*/  @!P1 BRA `(.L_x_22) ;  /* 0x0000000400849947 */ /* 0x000fea0003800000 */
[----:B------:R-:W-:Y:S02]  /*1970*/  UIADD3 UR6, UR39, 0x1, URZ ;  /* 0x0000000127067890 */ /* 0x000fe4000fffe03f */
[----:B------:R-:W-:Y:S02]  /*1980*/  IMAD.U32 R3, RZ, RZ, UR39 ;  /* 0x00000027ff037e24 */ /* 0x000fe4000f8e00ff */
[----:B------:R-:W-:-:S04]  /*1990*/  UISETP.NE.AND UP0, UPT, UR6, 0x5, UPT ;  /* 0x000000050600788c */ /* 0x000fc8000bf05270 */
[----:B------:R-:W-:Y:S02]  /*19a0*/  USEL UR7, URZ, 0x1, UP0 ;  /* 0x000000013f077887 */ /* 0x000fe40008000000 */
[----:B------:R-:W-:Y:S02]  /*19b0*/  USEL UR6, UR6, URZ, UP0 ;  /* 0x0000003f06067287 */ /* 0x000fe40008000000 */
[----:B------:R-:W-:-:S06]  /*19c0*/  ULOP3.LUT UR7, UR38, UR7, URZ, 0x3c, !UPT ;  /* 0x0000000726077292 */ /* 0x000fcc000f8e3c3f */
[----:B------:R-:W-:-:S07]  /*19d0*/  IMAD.U32 R7, RZ, RZ, UR7 ;  /* 0x00000007ff077e24 */ /* 0x000fce000f8e00ff */
.L_x_29:
[----:B------:R-:W-:Y:S05]  /*19e0*/  @!P0 BRA `(.L_x_23) ;  /* 0x0000000000048947 */ /* 0x000fea0003800000 */
[----:B------:R-:W-:Y:S01]  /*19f0*/  BPT.TRAP 0x1 ;  /* 0x000000040000795c */ /* 0x000fe20000300000 */
.L_x_23:
[----:B------:R-:W3:Y:S01]  /*1a00*/  S2UR UR8, SR_CgaCtaId ;  /* 0x00000000000879c3 */ /* 0x000ee20000008800 */
[----:B------:R-:W-:Y:S01]  /*1a10*/  UMOV UR7, 0x400 ;  /* 0x0000040000077882 */ /* 0x000fe20000000000 */
[----:B01----:R-:W-:Y:S01]  /*1a20*/  IMAD.U32 R5, RZ, RZ, UR6 ;  /* 0x00000006ff057e24 */ /* 0x003fe2000f8e00ff */
[----:B------:R-:W-:Y:S01]  /*1a30*/  SHF.L.U32 R4, R7, 0x1f, RZ ;  /* 0x0000001f07047819 */ /* 0x000fe200000006ff */
[----:B---3--:R-:W-:-:S06]  /*1a40*/  ULEA UR7, UR8, UR7, 0x18 ;  /* 0x0000000708077291 */ /* 0x008fcc000f8ec03f */
[----:B------:R-:W-:-:S04]  /*1a50*/  IMAD.U32 R6, RZ, RZ, UR7 ;  /* 0x00000007ff067e24 */ /* 0x000fc8000f8e00ff */
[----:B------:R-:W-:-:S04]  /*1a60*/  IMAD R5, R5, 0x8, R6 ;  /* 0x0000000805057824 */ /* 0x000fc800078e0206 */
[----:B------:R0:W1:Y:S01]  /*1a70*/  SYNCS.PHASECHK.TRANS64.TRYWAIT P1, [R5+URZ], R4 ;  /* 0x00000004050075a7 */ /* 0x000062000802017f */
[----:B------:R-:W-:Y:S05]  /*1a80*/  @!P0 BRA `(.L_x_24) ;  /* 0x0000000000048947 */ /* 0x000fea0003800000 */
[----:B------:R-:W-:Y:S01]  /*1a90*/  BPT.TRAP 0x1 ;  /* 0x000000040000795c */ /* 0x000fe20000300000 */
.L_x_24:
[----:B-1----:R-:W-:Y:S05]  /*1aa0*/  @P1 BRA `(.L_x_25) ;  /* 0x0000000000081947 */ /* 0x002fea0003800000 */
[----:B------:R-:W1:Y:S02]  /*1ab0*/  SYNCS.PHASECHK.TRANS64.TRYWAIT P1, [R5+URZ], R4 ;  /* 0x00000004050075a7 */ /* 0x000e64000802017f */
[----:B-1----:R-:W-:Y:S05]  /*1ac0*/  @!P1 BRA `(.L_x_26) ;  /* 0x0000007400349947 */ /* 0x002fea0003800000 */
.L_x_25:
[----:B------:R-:W-:Y:S01]  /*1ad0*/  ULEA UR7, UR6, UR5, 0x9 ;  /* 0x0000000506077291 */ /* 0x000fe2000f8e483f */
[----:B------:R-:W-:Y:S01]  /*1ae0*/  WARPGROUP.ARRIVE ;  /* 0x00000000000079c5 */ /* 0x000fe20000000000 */
[----:B------:R-:W-:Y:S01]  /*1af0*/  ULEA UR12, UR6, UR4, 0xb ;  /* 0x00000004060c7291 */ /* 0x000fe2000f8e583f */
[----:B------:R-:W-:Y:S01]  /*1b00*/  UMOV UR11, 0x40000040 ;  /* 0x40000040000b7882 */ /* 0x000fe20000000000 */
[----:B------:R-:W-:Y:S02]  /*1b10*/  UMOV UR9, 0x40000040 ;  /* 0x4000004000097882 */ /* 0x000fe40000000000 */
[----:B------:R-:W-:Y:S01]  /*1b20*/  UIADD3 UR13, UR12, 0x400, URZ ;  /* 0x000004000c0d7890 */ /* 0x000fe2000fffe03f */
[----:B------:R-:W-:Y:S02]  /*1b30*/  UMOV UR10, UR7 ;  /* 0x00000007000a7c82 */ /* 0x000fe40008000000 */
[----:B------:R-:W-:Y:S02]  /*1b40*/  UMOV UR8, UR12 ;  /* 0x0000000c00087c82 */ /* 0x000fe40008000000 */
[----:B------:R-:W-:Y:S01]  /*1b50*/  HGMMA.64x64x16.F32.BF16 R56, gdesc[UR8], R56, gsb0 ;  /* 0x00e00000083879f0 */ /* 0x000fe20008001838 */
[----:B------:R-:W-:Y:S01]  /*1b60*/  UMOV UR9, 0x40000040 ;  /* 0x4000004000097882 */ /* 0x000fe20000000000 */
[----:B------:R-:W-:Y:S01]  /*1b70*/  UMOV UR8, UR13 ;  /* 0x0000000d00087c82 */ /* 0x000fe20008000000 */
[----:B------:R-:W-:Y:S01]  /*1b80*/  UIADD3 UR13, UR12, 0x402, URZ ;  /* 0x000004020c0d7890 */ /* 0x000fe2000fffe03f */
[----:B------:R-:W-:-:S02]  /*1b90*/  WARPGROUP.DEPBAR.LE gsb0, 0x0 ;  /* 0x00008000000079c5 */ /* 0x000fc40000010000 */
        /* <DEDUP_REMOVED lines=42> */
[----:B------:R-:W-:Y:S01]  /*1e40*/  BPT.TRAP 0x1 ;  /* 0x000000040000795c */ /* 0x000fe20000300000 */
.L_x_27:
[----:B------:R-:W-:-:S13]  /*1e50*/  ISETP.NE.AND P1, PT, R23, RZ, PT ;  /* 0x000000ff1700720c */ /* 0x000fda0003f25270 */
[----:B01----:R-:W-:-:S04]  /*1e60*/  @P1 IMAD R4, R3, 0x8, R6 ;  /* 0x0000000803041824 */ /* 0x003fc800078e0206 */
[----:B------:R-:W-:-:S05]  /*1e70*/  @P1 VIADD R5, R4, 0x28 ;  /* 0x0000002804051836 */ /* 0x000fca0000000000 */
[----:B------:R-:W-:-:S04]  /*1e80*/  @P1 PRMT R5, R22, 0x654, R5 ;  /* 0x0000065416051816 */ /* 0x000fc80000000005 */
[----:B------:R0:W-:Y:S01]  /*1e90*/  @P1 SYNCS.ARRIVE.TRANS64.RED.A1T0 RZ, [R5+URZ], RZ ;  /* 0x000000ff05ff19a7 */ /* 0x0001e2000810043f */
[----:B------:R-:W-:-:S13]  /*1ea0*/  ISETP.GT.U32.AND P1, PT, R19, 0x1, PT ;  /* 0x000000011300780c */ /* 0x000fda0003f24070 */
[----:B0-----:R-:W-:Y:S05]  /*1eb0*/  @P1 BRA `(.L_x_28) ;  /* 0x0000000000041947 */ /* 0x001fea0003800000 */
[----:B------:R-:W-:Y:S01]  /*1ec0*/  BPT.TRAP 0x1 ;  /* 0x000000040000795c */ /* 0x000fe20000300000 */
.L_x_28:
[----:B------:R-:W-:Y:S01]  /*1ed0*/  UIADD3 UR6, UR6, 0x1, URZ ;  /* 0x0000000106067890 */ /* 0x000fe2000fffe03f */
[C---:B------:R-:W-:Y:S01]  /*1ee0*/  ISETP.GT.AND P2, PT, R0.reuse, 0x1, PT ;  /* 0x000000010000780c */ /* 0x040fe20003f44270 */
[----:B------:R-:W-:Y:S02]  /*1ef0*/  VIADD R3, R3, 0x1 ;  /* 0x0000000103037836 */ /* 0x000fe40000000000 */
[----:B------:R-:W-:Y:S01]  /*1f00*/  UISETP.NE.AND UP0, UPT, UR6, 0x5, UPT ;  /* 0x000000050600788c */ /* 0x000fe2000bf05270 */
[----:B------:R-:W-:Y:S02]  /*1f10*/  VIADD R0, R0, 0xffffffff ;  /* 0xffffffff00007836 */ /* 0x000fe40000000000 */
[C---:B------:R-:W-:Y:S01]  /*1f20*/  ISETP.NE.AND P1, PT, R3.reuse, 0x5, PT ;  /* 0x000000050300780c */ /* 0x040fe20003f25270 */
[----:B------:R-:W-:Y:S02]  /*1f30*/  USEL UR7, URZ, 0x1, UP0 ;  /* 0x000000013f077887 */ /* 0x000fe40008000000 */
[----:B------:R-:W-:Y:S01]  /*1f40*/  USEL UR6, UR6, URZ, UP0 ;  /* 0x0000003f06067287 */ /* 0x000fe20008000000 */
[----:B------:R-:W-:-:S03]  /*1f50*/  SEL R3, R3, RZ, P1 ;  /* 0x000000ff03037207 */ /* 0x000fc60000800000 */
[----:B------:R-:W-:Y:S01]  /*1f60*/  LOP3.LUT R7, R7, UR7, RZ, 0x3c, !PT ;  /* 0x0000000707077c12 */ /* 0x000fe2000f8e3cff */
[----:B------:R-:W-:Y:S07]  /*1f70*/  @P2 BRA `(.L_x_29) ;  /* 0xfffffff800982947 */ /* 0x000fee000383ffff */
.L_x_22:
[----:B------:R-:W3:Y:S02]  /*1f80*/  LDC R0, c[0x0][0x28c] ;  /* 0x0000a300ff007b82 */ /* 0x000ee40000000800 */
[----:B---3--:R-:W-:-:S13]  /*1f90*/  ISETP.GE.AND P1, PT, R0, 0x1, PT ;  /* 0x000000010000780c */ /* 0x008fda0003f26270 */
[----:B------:R-:W-:Y:S05]  /*1fa0*/  @!P1 BRA `(.L_x_30) ;  /* 0x0000000000509947 */ /* 0x000fea0003800000 */
[----:B------:R-:W-:Y:S05]  /*1fb0*/  @!P0 BRA `(.L_x_31) ;  /* 0x0000000000048947 */ /* 0x000fea0003800000 */
[----:B------:R-:W-:Y:S01]  /*1fc0*/  BPT.TRAP 0x1 ;  /* 0x000000040000795c */ /* 0x000fe20000300000 */
.L_x_31:
[----:B------:R-:W-:Y:S01]  /*1fd0*/  ISETP.NE.AND P0, PT, R23, RZ, PT ;  /* 0x000000ff1700720c */ /* 0x000fe20003f05270 */
[----:B------:R-:W-:Y:S01]  /*1fe0*/  BSSY B0, `(.L_x_32) ;  /* 0x000000e000007945 */ /* 0x000fe20003800000 */
[----:B------:R-:W-:-:S11]  /*1ff0*/  ISETP.GT.U32.AND P1, PT, R19, 0x1, PT ;  /* 0x000000011300780c */ /* 0x000fd60003f24070 */
[----:B------:R-:W-:Y:S05]  /*2000*/  @!P0 BRA `(.L_x_33) ;  /* 0x00000000002c8947 */ /* 0x000fea0003800000 */
[----:B------:R-:W-:-:S04]  /*2010*/  UISETP.LT.AND UP0, UPT, UR40, 0x1, UPT ;  /* 0x000000012800788c */ /* 0x000fc8000bf01270 */
[----:B------:R-:W-:-:S04]  /*2020*/  USEL UR6, UR40, 0x1, UP0 ;  /* 0x0000000128067887 */ /* 0x000fc80008000000 */
[----:B------:R-:W-:-:S04]  /*2030*/  UIADD3 UR6, UR39, UR40, -UR6 ;  /* 0x0000002827067290 */ /* 0x000fc8000fffe806 */
[----:B------:R-:W-:-:S04]  /*2040*/  UIMAD.WIDE.U32 UR4, UR6, -0x33333333, URZ ;  /* 0xcccccccd060478a5 */ /* 0x000fc8000f8e003f */
[----:B------:R-:W-:-:S04]  /*2050*/  USHF.R.U32.HI UR4, URZ, 0x2, UR5 ;  /* 0x000000023f047899 */ /* 0x000fc80008011605 */
[----:B------:R-:W-:-:S06]  /*2060*/  UIMAD UR6, UR4, -0x5, UR6 ;  /* 0xfffffffb040678a4 */ /* 0x000fcc000f8e0206 */
[----:B------:R-:W-:-:S04]  /*2070*/  IMAD.U32 R3, RZ, RZ, UR6 ;  /* 0x00000006ff037e24 */ /* 0x000fc8000f8e00ff */
[----:B------:R-:W-:-:S04]  /*2080*/  IMAD R0, R3, 0x8, R6 ;  /* 0x0000000803007824 */ /* 0x000fc800078e0206 */
[----:B------:R-:W-:-:S05]  /*2090*/  VIADD R3, R0, 0x28 ;  /* 0x0000002800037836 */ /* 0x000fca0000000000 */
[----:B------:R-:W-:-:S04]  /*20a0*/  PRMT R3, R22, 0x654, R3 ;  /* 0x0000065416037816 */ /* 0x000fc80000000003 */
[----:B------:R3:W-:Y:S03]  /*20b0*/  SYNCS.ARRIVE.TRANS64.RED.A1T0 RZ, [R3+URZ], RZ ;  /* 0x000000ff03ff79a7 */ /* 0x0007e6000810043f */
.L_x_33:
[----:B------:R-:W-:Y:S05]  /*20c0*/  BSYNC B0 ;  /* 0x0000000000007941 */ /* 0x000fea0003800000 */
.L_x_32:
[----:B------:R-:W-:Y:S05]  /*20d0*/  @P1 BRA `(.L_x_30) ;  /* 0x0000000000041947 */ /* 0x000fea0003800000 */
[----:B------:R-:W-:Y:S01]  /*20e0*/  BPT.TRAP 0x1 ;  /* 0x000000040000795c */ /* 0x000fe20000300000 */
.L_x_30:
[----:B------:R-:W4:Y:S01]  /*20f0*/  LDC R6, c[0x0][0x288] ;  /* 0x0000a200ff067b82 */ /* 0x000f220000000800 */
[--C-:B------:R-:W-:Y:S01]  /*2100*/  SHF.R.U32.HI R0, RZ, 0x2, R18.reuse ;  /* 0x00000002ff007819 */ /* 0x100fe20000011612 */
[----:B------:R-:W-:Y:S01]  /*2110*/  IMAD.SHL.U32 R11, R92, 0x40, RZ ;  /* 0x000000405c0b7824 */ /* 0x000fe200078e00ff */
[----:B01----:R-:W-:Y:S01]  /*2120*/  SHF.R.U32.HI R5, RZ, 0x7, R18 ;  /* 0x00000007ff057819 */ /* 0x003fe20000011612 */
[----:B------:R-:W-:Y:S01]  /*2130*/  UIADD3 UR39, UR40, UR39, URZ ;  /* 0x0000002728277290 */ /* 0x000fe2000fffe03f */
[----:B---3--:R-:W-:Y:S01]  /*2140*/  LOP3.LUT R3, R0, 0x7, RZ, 0xc0, !PT ;  /* 0x0000000700037812 */ /* 0x008fe200078ec0ff */
[----:B------:R-:W-:Y:S01]  /*2150*/  ULDC UR7, c[0x0][0x284] ;  /* 0x0000a10000077ab9 */ /* 0x000fe20000000800 */
[----:B------:R-:W-:Y:S01]  /*2160*/  LOP3.LUT R0, R5, 0x1, RZ, 0xc0, !PT ;  /* 0x0000000105007812 */ /* 0x000fe200078ec0ff */
[----:B------:R-:W-:Y:S01]  /*2170*/  UISETP.GT.U32.AND UP0, UPT, UR39, 0x4, UPT ;  /* 0x000000042700788c */ /* 0x000fe2000bf04070 */
[C---:B------:R-:W-:Y:S01]  /*2180*/  LOP3.LUT R5, R18.reuse, 0x3, RZ, 0xc0, !PT ;  /* 0x0000000312057812 */ /* 0x040fe200078ec0ff */
[----:B------:R-:W-:Y:S01]  /*2190*/  UISETP.GE.U32.AND UP1, UPT, UR40, 0x5, UPT ;  /* 0x000000052800788c */ /* 0x000fe2000bf26070 */
[----:B------:R-:W-:Y:S01]  /*21a0*/  LOP3.LUT R4, R18, 0x60, RZ, 0xc0, !PT ;  /* 0x0000006012047812 */ /* 0x000fe200078ec0ff */
[----:B------:R-:W-:Y:S01]  /*21b0*/  IMAD.SHL.U32 R8, R0, 0x40, RZ ;  /* 0x0000004000087824 */ /* 0x000fe200078e00ff */
[----:B------:R-:W-:Y:S01]  /*21c0*/  UISETP.LT.U32.AND UP0, UPT, UR40, 0x5, UP0 ;  /* 0x000000052800788c */ /* 0x000fe20008701070 */
[----:B------:R-:W-:Y:S01]  /*21d0*/  SHF.R.S32.HI R21, RZ, 0x1f, R89 ;  /* 0x0000001fff157819 */ /* 0x000fe20000011459 */
[----:B------:R-:W-:Y:S01]  /*21e0*/  ULDC.64 UR8, c[0x0][0x5d0] ;  /* 0x0001740000087ab9 */ /* 0x000fe20000000a00 */
[----:B------:R-:W-:Y:S01]  /*21f0*/  SHF.R.U32.HI R4, RZ, 0x1, R4 ;  /* 0x00000001ff047819 */ /* 0x000fe20000011604 */
[----:B------:R-:W-:-:S02]  /*2200*/  UIMAD.WIDE.U32 UR4, UR39, -0x33333333, URZ ;  /* 0xcccccccd270478a5 */ /* 0x000fc4000f8e003f */
[----:B------:R-:W-:Y:S01]  /*2210*/  USEL UR6, URZ, 0x1, !UP0 ;  /* 0x000000013f067887 */ /* 0x000fe2000c000000 */
[--C-:B------:R-:W-:Y:S01]  /*2220*/  IADD3 R7, RZ, -R4, -R3.reuse ;  /* 0x80000004ff077210 */ /* 0x100fe20007ffe803 */
[----:B------:R-:W-:Y:S01]  /*2230*/  USHF.R.U32.HI UR4, URZ, 0x2, UR5 ;  /* 0x000000023f047899 */ /* 0x000fe20008011605 */
[----:B------:R-:W-:Y:S01]  /*2240*/  LOP3.LUT R3, R8, 0x40, R3, 0xe2, !PT ;  /* 0x0000004008037812 */ /* 0x000fe200078ee203 */
[----:B------:R-:W-:Y:S01]  /*2250*/  IMAD R8, R21, UR8, RZ ;  /* 0x0000000815087c24 */ /* 0x000fe2000f8e02ff */
[----:B----4-:R-:W-:Y:S01]  /*2260*/  ISETP.GE.AND P0, PT, R11, R6, PT ;  /* 0x000000060b00720c */ /* 0x010fe20003f06270 */
[----:B------:R-:W-:Y:S01]  /*2270*/  IMAD R10, R5, -0x2, R6 ;  /* 0xfffffffe050a7824 */ /* 0x000fe200078e0206 */
[----:B------:R-:W-:Y:S01]  /*2280*/  ULOP3.LUT UR38, UR38, UR6, URZ, 0x3c, !UPT ;  /* 0x0000000626267292 */ /* 0x000fe2000f8e3c3f */
[----:B------:R-:W-:Y:S01]  /*2290*/  IMAD.SHL.U32 R5, R96, 0x100, RZ ;  /* 0x0000010060057824 */ /* 0x000fe200078e00ff */
[----:B------:R-:W-:Y:S01]  /*22a0*/  UIMAD UR39, UR4, -0x5, UR39 ;  /* 0xfffffffb042778a4 */ /* 0x000fe2000f8e0227 */
[----:B------:R-:W-:Y:S01]  /*22b0*/  IMAD.SHL.U32 R6, R18, 0x2, RZ ;  /* 0x0000000212067824 */ /* 0x000fe200078e00ff */
[----:B------:R-:W-:Y:S01]  /*22c0*/  @UP1 ULOP3.LUT UR38, UR38, 0x1, UR4, 0x78, !UPT ;  /* 0x0000000126261892 */ /* 0x000fe2000f8e7804 */
[----:B------:R-:W-:Y:S01]  /*22d0*/  IMAD R0, R0, -0x40, R7 ;  /* 0xffffffc000007824 */ /* 0x000fe200078e0207 */
[----:B------:R-:W-:Y:S01]  /*22e0*/  ISETP.GE.OR P0, PT, R5, UR7, P0 ;  /* 0x0000000705007c0c */ /* 0x000fe20008706670 */
[----:B------:R-:W-:Y:S01]  /*22f0*/  IMAD.WIDE R96, R96, 0x100, RZ ;  /* 0x0000010060607825 */ /* 0x000fe200078e02ff */
[----:B------:R-:W-:-:S03]  /*2300*/  LOP3.LUT R6, R11, 0x6, R6, 0xf8, !PT ;  /* 0x000000060b067812 */ /* 0x000fc600078ef806 */
[----:B------:R-:W-:Y:S01]  /*2310*/  IMAD R13, R89, UR9, R8 ;  /* 0x00000009590d7c24 */ /* 0x000fe2000f8e0208 */
[----:B------:R-:W-:Y:S02]  /*2320*/  SHF.R.S32.HI R7, RZ, 0x1f, R6 ;  /* 0x0000001fff077819 */ /* 0x000fe40000011406 */
[----:B------:R-:W-:Y:S01]  /*2330*/  LOP3.LUT R113, R96, R3, R4, 0xfe, !PT ;  /* 0x0000000360717212 */ /* 0x000fe200078efe04 */
[----:B------:R-:W-:Y:S01]  /*2340*/  IMAD.IADD R4, R10, 0x1, -R11 ;  /* 0x000000010a047824 */ /* 0x000fe200078e0a0b */
[----:B------:R-:W-:Y:S01]  /*2350*/  IADD3 R3, -R5, UR7, R0 ;  /* 0x0000000705037c10 */ /* 0x000fe2000fffe100 */
[----:B------:R-:W-:-:S04]  /*2360*/  IMAD.WIDE.U32 R8, R89, UR8, R6 ;  /* 0x0000000859087c25 */ /* 0x000fc8000f8e0006 */
[----:B------:R-:W-:Y:S02]  /*2370*/  IMAD.IADD R9, R9, 0x1, R13 ;  /* 0x0000000109097824 */ /* 0x000fe400078e020d */
[----:B------:R-:W-:Y:S01]  /*2380*/  IMAD.MOV.U32 R0, RZ, RZ, -0x1 ;  /* 0xffffffffff007424 */ /* 0x000fe200078e00ff */
[----:B------:R-:W-:Y:S06]  /*2390*/  @P0 BRA `(.L_x_34) ;  /* 0x0000004c00780947 */ /* 0x000fec0003800000 */
[----:B------:R-:W0:Y:S01]  /*23a0*/  LDC.64 R12, c[0x0][0x5c8] ;  /* 0x00017200ff0c7b82 */ /* 0x000e220000000a00 */
[----:B-----5:R-:W-:Y:S01]  /*23b0*/  FSETP.NEU.AND P1, PT, R90, RZ, PT ;  /* 0x000000ff5a00720b */ /* 0x020fe20003f2d000 */
[----:B------:R-:W-:Y:S01]  /*23c0*/  BSSY B0, `(.L_x_34) ;  /* 0x00004db000007945 */ /* 0x000fe20003800000 */
[----:B------:R-:W-:-:S04]  /*23d0*/  ISETP.GT.AND P6, PT, R4, RZ, PT ;  /* 0x000000ff0400720c */ /* 0x000fc80003fc4270 */
[----:B------:R-:W-:Y:S01]  /*23e0*/  ISETP.GT.AND P0, PT, R3, RZ, P6 ;  /* 0x000000ff0300720c */ /* 0x000fe20003704270 */
[-C--:B0-----:R-:W-:Y:S02]  /*23f0*/  IMAD R10, R97, R12.reuse, RZ ;  /* 0x0000000c610a7224 */ /* 0x081fe400078e02ff */
[----:B------:R-:W-:-:S04]  /*2400*/  IMAD.WIDE.U32 R104, R113, R12, R8 ;  /* 0x0000000c71687225 */ /* 0x000fc800078e0008 */
[----:B------:R-:W-:-:S04]  /*2410*/  IMAD R5, R113, R13, R10 ;  /* 0x0000000d71057224 */ /* 0x000fc800078e020a */
[----:B------:R-:W-:Y:S01]  /*2420*/  IMAD.IADD R95, R105, 0x1, R5 ;  /* 0x00000001695f7824 */ /* 0x000fe200078e0205 */
[----:B------:R-:W-:Y:S06]  /*2430*/  @!P1 BRA `(.L_x_35) ;  /* 0x0000003400749947 */ /* 0x000fec0003800000 */
[----:B------:R-:W0:Y:S01]  /*2440*/  LDC.64 R14, c[0x0][0x5b8] ;  /* 0x00016e00ff0e7b82 */ /* 0x000e220000000a00 */
[----:B------:R-:W-:-:S07]  /*2450*/  ULDC.64 UR4, c[0x0][0x5c0] ;  /* 0x0001700000047ab9 */ /* 0x000fce0000000a00 */
[----:B------:R-:W1:Y:S08]  /*2460*/  LDC.64 R98, c[0x0][0x5b0] ;  /* 0x00016c00ff627b82 */ /* 0x000e700000000a00 */
[----:B------:R-:W3:Y:S01]  /*2470*/  LDC.64 R10, c[0x0][0x5a8] ;  /* 0x00016a00ff0a7b82 */ /* 0x000ee20000000a00 */
[-C--:B0-----:R-:W-:Y:S02]  /*2480*/  IMAD R8, R21, R14.reuse, RZ ;  /* 0x0000000e15087224 */ /* 0x081fe400078e02ff */
[----:B------:R-:W-:-:S04]  /*2490*/  IMAD.WIDE.U32 R20, R89, R14, R6 ;  /* 0x0000000e59147225 */ /* 0x000fc800078e0006 */
[----:B--2---:R-:W-:Y:S02]  /*24a0*/  IMAD R91, R89, R15, R8 ;  /* 0x0000000f595b7224 */ /* 0x004fe400078e0208 */
[-C--:B-1----:R-:W-:Y:S02]  /*24b0*/  IMAD R8, R97, R98.reuse, RZ ;  /* 0x0000006261087224 */ /* 0x082fe400078e02ff */
[----:B------:R-:W-:Y:S02]  /*24c0*/  IMAD.IADD R93, R21, 0x1, R91 ;  /* 0x00000001155d7824 */ /* 0x000fe400078e025b */
[----:B------:R-:W-:Y:S02]  /*24d0*/  IMAD.MOV.U32 R92, RZ, RZ, R20 ;  /* 0x000000ffff5c7224 */ /* 0x000fe400078e0014 */
[C---:B------:R-:W-:Y:S02]  /*24e0*/  IMAD R109, R113.reuse, R99, R8 ;  /* 0x00000063716d7224 */ /* 0x040fe400078e0208 */
[----:B------:R-:W-:-:S04]  /*24f0*/  IMAD.WIDE.U32 R8, R113, R98, R92 ;  /* 0x0000006271087225 */ /* 0x000fc800078e005c */
[----:B------:R-:W-:Y:S01]  /*2500*/  IMAD.IADD R5, R9, 0x1, R109 ;  /* 0x0000000109057824 */ /* 0x000fe200078e026d */
[----:B---3--:R-:W-:-:S04]  /*2510*/  LEA R100, P1, R8, R10, 0x1 ;  /* 0x0000000a08647211 */ /* 0x008fc800078208ff */
[----:B------:R-:W-:-:S05]  /*2520*/  LEA.HI.X R101, R8, R11, R5, 0x1, P1 ;  /* 0x0000000b08657211 */ /* 0x000fca00008f0c05 */
[----:B------:R-:W2:Y:S01]  /*2530*/  @P0 LDG.E.LTC128B.U16 R5, desc[UR36][R100.64] ;  /* 0x0000002464050981 */ /* 0x000ea2000c1e1520 */
[----:B------:R-:W-:Y:S01]  /*2540*/  LEA R94, P1, R104, UR4, 0x1 ;  /* 0x00000004685e7c11 */ /* 0x000fe2000f8208ff */
[----:B------:R-:W-:Y:S01]  /*2550*/  IMAD.WIDE.U32 R8, R113, R98, R6 ;  /* 0x0000006271087225 */ /* 0x000fe200078e0006 */
[----:B------:R-:W-:Y:S01]  /*2560*/  ISETP.GT.AND P4, PT, R4, 0x1, PT ;  /* 0x000000010400780c */ /* 0x000fe20003f84270 */
[----:B------:R-:W-:Y:S01]  /*2570*/  BSSY B1, `(.L_x_36) ;  /* 0x0000012000017945 */ /* 0x000fe20003800000 */
[----:B------:R-:W-:Y:S01]  /*2580*/  LEA.HI.X R95, R104, UR5, R95, 0x1, P1 ;  /* 0x00000005685f7c11 */ /* 0x000fe200088f0c5f */
[----:B------:R-:W-:Y:S01]  /*2590*/  IMAD.IADD R9, R109, 0x1, R9 ;  /* 0x000000016d097824 */ /* 0x000fe200078e0209 */
[----:B------:R-:W-:Y:S02]  /*25a0*/  ISETP.GT.AND P1, PT, R3, RZ, P4 ;  /* 0x000000ff0300720c */ /* 0x000fe40002724270 */
[----:B------:R-:W-:Y:S01]  /*25b0*/  P2R R107, PR, RZ, 0x10 ;  /* 0x00000010ff6b7803 */ /* 0x000fe20000000000 */
[----:B------:R-:W-:-:S04]  /*25c0*/  IMAD.WIDE.U32 R102, R89, R14, R8 ;  /* 0x0000000e59667225 */ /* 0x000fc800078e0008 */
[----:B------:R-:W-:Y:S01]  /*25d0*/  IMAD.IADD R9, R91, 0x1, R103 ;  /* 0x000000015b097824 */ /* 0x000fe200078e0267 */
[----:B------:R-:W-:Y:S02]  /*25e0*/  LEA R8, P2, R102, R10, 0x1 ;  /* 0x0000000a66087211 */ /* 0x000fe400078408ff */
[----:B------:R-:W-:Y:S02]  /*25f0*/  SHF.L.U64.HI R103, R98, 0x3, R99 ;  /* 0x0000000362677819 */ /* 0x000fe40000010263 */
[----:B------:R-:W-:Y:S01]  /*2600*/  LEA.HI.X R9, R102, R11, R9, 0x1, P2 ;  /* 0x0000000b66097211 */ /* 0x000fe200010f0c09 */
[----:B------:R-:W-:Y:S02]  /*2610*/  IMAD.SHL.U32 R102, R98, 0x8, RZ ;  /* 0x0000000862667824 */ /* 0x000fe400078e00ff */
[----:B--2---:R-:W-:-:S04]  /*2620*/  IMAD.U32 R15, R5, 0x10000, RZ ;  /* 0x00010000050f7824 */ /* 0x004fc800078e00ff */
[----:B------:R-:W-:-:S04]  /*2630*/  FMUL R15, R15, R90 ;  /* 0x0000005a0f0f7220 */ /* 0x000fc80000400000 */
[----:B------:R-:W-:-:S05]  /*2640*/  FFMA R15, R56, R88, R15 ;  /* 0x00000058380f7223 */ /* 0x000fca000000000f */
[----:B------:R-:W-:-:S05]  /*2650*/  F2FP.BF16.F32.PACK_AB R15, RZ, R15 ;  /* 0x0000000fff0f723e */ /* 0x000fca00000010ff */
[----:B------:R0:W-:Y:S01]  /*2660*/  @P0 STG.E.U16 desc[UR36][R94.64], R15 ;  /* 0x0000000f5e000986 */ /* 0x0001e2000c101524 */
[----:B------:R-:W-:Y:S05]  /*2670*/  @!P1 BRA `(.L_x_37) ;  /* 0x0000000000049947 */ /* 0x000fea0003800000 */
[----:B------:R1:W5:Y:S02]  /*2680*/  LDG.E.LTC128B.U16 R5, desc[UR36][R8.64+0x2] ;  /* 0x0000022408057981 */ /* 0x000364000c1e1520 */
.L_x_37:
[----:B------:R-:W-:Y:S05]  /*2690*/  BSYNC B1 ;  /* 0x0000000000017941 */ /* 0x000fea0003800000 */
.L_x_36:
[----:B0----5:R-:W-:Y:S01]  /*26a0*/  IMAD.U32 R15, R5, 0x10000, RZ ;  /* 0x00010000050f7824 */ /* 0x021fe200078e00ff */
[----:B------:R-:W-:Y:S01]  /*26b0*/  ISETP.GT.AND P0, PT, R3, 0x8, P6 ;  /* 0x000000080300780c */ /* 0x000fe20003704270 */
[----:B------:R-:W-:-:S04]  /*26c0*/  IMAD.WIDE.U32 R104, R113, R98, R102 ;  /* 0x0000006271687225 */ /* 0x000fc800078e0066 */
[----:B------:R-:W-:Y:S01]  /*26d0*/  FMUL R56, R15, R90 ;  /* 0x0000005a0f387220 */ /* 0x000fe20000400000 */
[----:B------:R-:W-:Y:S01]  /*26e0*/  IMAD.IADD R109, R109, 0x1, R105 ;  /* 0x000000016d6d7824 */ /* 0x000fe200078e0269 */
[----:B------:R-:W-:Y:S02]  /*26f0*/  IADD3 R15, P2, R20, R104, RZ ;  /* 0x00000068140f7210 */ /* 0x000fe40007f5e0ff */
[----:B------:R-:W-:-:S03]  /*2700*/  FFMA R57, R57, R88, R56 ;  /* 0x0000005839397223 */ /* 0x000fc60000000038 */
[----:B------:R-:W-:Y:S01]  /*2710*/  IMAD.X R100, R109, 0x1, R93, P2 ;  /* 0x000000016d647824 */ /* 0x000fe200010e065d */
[C---:B------:R-:W-:Y:S02]  /*2720*/  LEA R56, P2, R15.reuse, R10, 0x1 ;  /* 0x0000000a0f387211 */ /* 0x040fe400078408ff */
[----:B------:R-:W-:Y:S02]  /*2730*/  F2FP.BF16.F32.PACK_AB R101, RZ, R57 ;  /* 0x00000039ff65723e */ /* 0x000fe400000010ff */
[----:B------:R-:W-:Y:S02]  /*2740*/  LEA.HI.X R57, R15, R11, R100, 0x1, P2 ;  /* 0x0000000b0f397211 */ /* 0x000fe400010f0c64 */
[----:B------:R-:W-:Y:S01]  /*2750*/  PRMT R15, R5, 0x7610, R15 ;  /* 0x00007610050f7816 */ /* 0x000fe2000000000f */
[----:B------:R0:W-:Y:S05]  /*2760*/  @P1 STG.E.U16 desc[UR36][R94.64+0x2], R101 ;  /* 0x000002655e001986 */ /* 0x0001ea000c101524 */
[----:B------:R2:W3:Y:S01]  /*2770*/  @P0 LDG.E.LTC128B.U16 R15, desc[UR36][R56.64] ;  /* 0x00000024380f0981 */ /* 0x0004e2000c1e1520 */
[----:B------:R-:W-:Y:S01]  /*2780*/  IADD3 R104, P1, R6, R104, RZ ;  /* 0x0000006806687210 */ /* 0x000fe20007f3e0ff */
[----:B------:R-:W-:Y:S01]  /*2790*/  BSSY B1, `(.L_x_38) ;  /* 0x0000012000017945 */ /* 0x000fe20003800000 */
[----:B------:R-:W-:-:S03]  /*27a0*/  SHF.L.U64.HI R111, R12, 0x4, R13 ;  /* 0x000000040c6f7819 */ /* 0x000fc6000001020d */
[----:B------:R-:W-:Y:S01]  /*27b0*/  IMAD.X R105, R7, 0x1, R109, P1 ;  /* 0x0000000107697824 */ /* 0x000fe200008e066d */
[----:B------:R-:W-:Y:S01]  /*27c0*/  ISETP.GT.AND P1, PT, R3, 0x8, P4 ;  /* 0x000000080300780c */ /* 0x000fe20002724270 */
[----:B------:R-:W-:Y:S02]  /*27d0*/  IMAD.SHL.U32 R109, R12, 0x10, RZ ;  /* 0x000000100c6d7824 */ /* 0x000fe400078e00ff */
[----:B------:R-:W-:-:S03]  /*27e0*/  IMAD.WIDE.U32 R104, R89, R14, R104 ;  /* 0x0000000e59687225 */ /* 0x000fc600078e0068 */
[----:B------:R-:W-:Y:S02]  /*27f0*/  IADD3 R100, P2, R109, R94, RZ ;  /* 0x0000005e6d647210 */ /* 0x000fe40007f5e0ff */
[----:B--2---:R-:W-:-:S03]  /*2800*/  LEA R56, P3, R104, R10, 0x1 ;  /* 0x0000000a68387211 */ /* 0x004fc600078608ff */
[----:B0-----:R-:W-:Y:S02]  /*2810*/  IMAD.X R101, R111, 0x1, R95, P2 ;  /* 0x000000016f657824 */ /* 0x001fe400010e065f */
[----:B---3--:R-:W-:-:S04]  /*2820*/  IMAD.U32 R5, R15, 0x10000, RZ ;  /* 0x000100000f057824 */ /* 0x008fc800078e00ff */
[----:B------:R-:W-:-:S04]  /*2830*/  FMUL R5, R5, R90 ;  /* 0x0000005a05057220 */ /* 0x000fc80000400000 */
[----:B------:R-:W-:Y:S01]  /*2840*/  FFMA R5, R58, R88, R5 ;  /* 0x000000583a057223 */ /* 0x000fe20000000005 */
[----:B------:R-:W-:-:S04]  /*2850*/  IMAD.IADD R58, R91, 0x1, R105 ;  /* 0x000000015b3a7824 */ /* 0x000fc800078e0269 */
[----:B------:R-:W-:Y:S02]  /*2860*/  F2FP.BF16.F32.PACK_AB R5, RZ, R5 ;  /* 0x00000005ff05723e */ /* 0x000fe400000010ff */
[----:B------:R-:W-:-:S03]  /*2870*/  LEA.HI.X R57, R104, R11, R58, 0x1, P3 ;  /* 0x0000000b68397211 */ /* 0x000fc600018f0c3a */
[----:B------:R0:W-:Y:S01]  /*2880*/  @P0 STG.E.U16 desc[UR36][R100.64], R5 ;  /* 0x0000000564000986 */ /* 0x0001e2000c101524 */
[----:B------:R-:W-:Y:S05]  /*2890*/  @!P1 BRA `(.L_x_39) ;  /* 0x0000000000049947 */ /* 0x000fea0003800000 */
[----:B------:R2:W5:Y:S02]  /*28a0*/  LDG.E.LTC128B.U16 R15, desc[UR36][R56.64+0x2] ;  /* 0x00000224380f7981 */ /* 0x000564000c1e1520 */
.L_x_39:
[----:B------:R-:W-:Y:S05]  /*28b0*/  BSYNC B1 ;  /* 0x0000000000017941 */ /* 0x000fea0003800000 */
.L_x_38:
[C---:B0----5:R-:W-:Y:S01]  /*28c0*/  IMAD.U32 R5, R15.reuse, 0x10000, RZ ;  /* 0x000100000f057824 */ /* 0x061fe200078e00ff */
[----:B------:R-:W-:Y:S01]  /*28d0*/  ISETP.GT.AND P4, PT, R4, 0x8, PT ;  /* 0x000000080400780c */ /* 0x000fe20003f84270 */
[----:B------:R-:W-:Y:S01]  /*28e0*/  BSSY B1, `(.L_x_40) ;  /* 0x000000d000017945 */ /* 0x000fe20003800000 */
[----:B------:R-:W-:Y:S01]  /*28f0*/  PRMT R104, R15, 0x7610, R104 ;  /* 0x000076100f687816 */ /* 0x000fe20000000068 */
[----:B------:R-:W-:Y:S01]  /*2900*/  FMUL R58, R5, R90 ;  /* 0x0000005a053a7220 */ /* 0x000fe20000400000 */
[----:B------:R-:W-:Y:S02]  /*2910*/  ISETP.GT.AND P0, PT, R3, RZ, P4 ;  /* 0x000000ff0300720c */ /* 0x000fe40002704270 */
[----:B------:R-:W-:Y:S01]  /*2920*/  P2R R108, PR, RZ, 0x10 ;  /* 0x00000010ff6c7803 */ /* 0x000fe20000000000 */
[----:B------:R-:W-:Y:S01]  /*2930*/  FFMA R58, R59, R88, R58 ;  /* 0x000000583b3a7223 */ /* 0x000fe2000000003a */
[----:B------:R-:W-:-:S04]  /*2940*/  IMAD.MOV.U32 R59, RZ, RZ, R101 ;  /* 0x000000ffff3b7224 */ /* 0x000fc800078e0065 */
[----:B------:R-:W-:-:S04]  /*2950*/  F2FP.BF16.F32.PACK_AB R58, RZ, R58 ;  /* 0x0000003aff3a723e */ /* 0x000fc800000010ff */
[----:B------:R-:W-:Y:S01]  /*2960*/  PRMT R5, R58, 0x7610, R5 ;  /* 0x000076103a057816 */ /* 0x000fe20000000005 */
[----:B------:R-:W-:-:S05]  /*2970*/  IMAD.MOV.U32 R58, RZ, RZ, R100 ;  /* 0x000000ffff3a7224 */ /* 0x000fca00078e0064 */
[----:B------:R0:W-:Y:S01]  /*2980*/  @P1 STG.E.U16 desc[UR36][R58.64+0x2], R5 ;  /* 0x000002053a001986 */ /* 0x0001e2000c101524 */
[----:B------:R-:W-:Y:S05]  /*2990*/  @!P0 BRA `(.L_x_41) ;  /* 0x0000000000048947 */ /* 0x000fea0003800000 */
[----:B------:R3:W5:Y:S02]  /*29a0*/  LDG.E.LTC128B.U16 R104, desc[UR36][R8.64+0x10] ;  /* 0x0000102408687981 */ /* 0x000764000c1e1520 */
.L_x_41:
[----:B------:R-:W-:Y:S05]  /*29b0*/  BSYNC B1 ;  /* 0x0000000000017941 */ /* 0x000fea0003800000 */
.L_x_40:
[----:B-----5:R-:W-:Y:S01]  /*29c0*/  IMAD.U32 R15, R104, 0x10000, RZ ;  /* 0x00010000680f7824 */ /* 0x020fe200078e00ff */
[----:B------:R-:W-:Y:S01]  /*29d0*/  ISETP.GT.AND P3, PT, R4, 0x9, PT ;  /* 0x000000090400780c */ /* 0x000fe20003f64270 */
[C---:B0-----:R-:W-:Y:S01]  /*29e0*/  IMAD.SHL.U32 R5, R12.reuse, 0x100, RZ ;  /* 0x000001000c057824 */ /* 0x041fe200078e00ff */
[----:B------:R-:W-:Y:S01]  /*29f0*/  BSSY B1, `(.L_x_42) ;  /* 0x000000c000017945 */ /* 0x000fe20003800000 */
[----:B------:R-:W-:Y:S01]  /*2a00*/  FMUL R105, R15, R90 ;  /* 0x0000005a0f697220 */ /* 0x000fe20000400000 */
[----:B------:R-:W-:Y:S02]  /*2a10*/  SHF.L.U64.HI R15, R12, 0x8, R13 ;  /* 0x000000080c0f7819 */ /* 0x000fe4000001020d */
[----:B------:R-:W-:Y:S01]  /*2a20*/  IADD3 R12, P1, P2, R5, R94, R109 ;  /* 0x0000005e050c7210 */ /* 0x000fe20007a3e06d */
[----:B------:R-:W-:Y:S01]  /*2a30*/  FFMA R105, R60, R88, R105 ;  /* 0x000000583c697223 */ /* 0x000fe20000000069 */
[----:B------:R-:W-:Y:S02]  /*2a40*/  P2R R109, PR, RZ, 0x8 ;  /* 0x00000008ff6d7803 */ /* 0x000fe40000000000 */
[----:B------:R-:W-:-:S02]  /*2a50*/  IADD3.X R13, R15, R95, R111, P1, P2 ;  /* 0x0000005f0f0d7210 */ /* 0x000fc40000fe446f */
[----:B------:R-:W-:Y:S02]  /*2a60*/  F2FP.BF16.F32.PACK_AB R105, RZ, R105 ;  /* 0x00000069ff69723e */ /* 0x000fe400000010ff */
[----:B------:R-:W-:-:S03]  /*2a70*/  ISETP.GT.AND P1, PT, R3, RZ, P3 ;  /* 0x000000ff0300720c */ /* 0x000fc60001f24270 */
[----:B------:R0:W-:Y:S10]  /*2a80*/  @P0 STG.E.U16 desc[UR36][R94.64+0x10], R105 ;  /* 0x000010695e000986 */ /* 0x0001f4000c101524 */
[----:B------:R-:W-:Y:S05]  /*2a90*/  @!P1 BRA `(.L_x_43) ;  /* 0x0000000000049947 */ /* 0x000fea0003800000 */
[----:B------:R4:W5:Y:S02]  /*2aa0*/  LDG.E.LTC128B.U16 R104, desc[UR36][R8.64+0x12] ;  /* 0x0000122408687981 */ /* 0x000964000c1e1520 */
.L_x_43:
[----:B------:R-:W-:Y:S05]  /*2ab0*/  BSYNC B1 ;  /* 0x0000000000017941 */ /* 0x000fea0003800000 */
.L_x_42:
[----:B0----5:R-:W-:Y:S01]  /*2ac0*/  IMAD.U32 R105, R104, 0x10000, RZ ;  /* 0x0001000068697824 */ /* 0x021fe200078e00ff */
[----:B------:R-:W-:Y:S01]  /*2ad0*/  ISETP.GT.AND P0, PT, R3, 0x8, P4 ;  /* 0x000000080300780c */ /* 0x000fe20002704270 */
[----:B------:R-:W-:Y:S02]  /*2ae0*/  BSSY B1, `(.L_x_44) ;  /* 0x000000a000017945 */ /* 0x000fe40003800000 */
[----:B------:R-:W-:-:S04]  /*2af0*/  FMUL R60, R105, R90 ;  /* 0x0000005a693c7220 */ /* 0x000fc80000400000 */
[----:B------:R-:W-:Y:S01]  /*2b00*/  FFMA R60, R61, R88, R60 ;  /* 0x000000583d3c7223 */ /* 0x000fe2000000003c */
[----:B------:R-:W-:-:S04]  /*2b10*/  @P1 IMAD.MOV.U32 R61, RZ, RZ, R95 ;  /* 0x000000ffff3d1224 */ /* 0x000fc800078e005f */
[----:B------:R-:W-:-:S04]  /*2b20*/  F2FP.BF16.F32.PACK_AB R60, RZ, R60 ;  /* 0x0000003cff3c723e */ /* 0x000fc800000010ff */
[----:B------:R-:W-:Y:S01]  /*2b30*/  PRMT R105, R60, 0x7610, R105 ;  /* 0x000076103c697816 */ /* 0x000fe20000000069 */
[----:B------:R-:W-:-:S05]  /*2b40*/  @P1 IMAD.MOV.U32 R60, RZ, RZ, R94 ;  /* 0x000000ffff3c1224 */ /* 0x000fca00078e005e */
[----:B------:R0:W-:Y:S01]  /*2b50*/  @P1 STG.E.U16 desc[UR36][R60.64+0x12], R105 ;  /* 0x000012693c001986 */ /* 0x0001e2000c101524 */
[----:B------:R-:W-:Y:S05]  /*2b60*/  @!P0 BRA `(.L_x_45) ;  /* 0x0000000000048947 */ /* 0x000fea0003800000 */
[----:B------:R0:W5:Y:S02]  /*2b70*/  LDG.E.LTC128B.U16 R104, desc[UR36][R56.64+0x10] ;  /* 0x0000102438687981 */ /* 0x000164000c1e1520 */
.L_x_45:
[----:B------:R-:W-:Y:S05]  /*2b80*/  BSYNC B1 ;  /* 0x0000000000017941 */ /* 0x000fea0003800000 */
.L_x_44:
[----:B0----5:R-:W-:Y:S01]  /*2b90*/  IMAD.U32 R61, R104, 0x10000, RZ ;  /* 0x00010000683d7824 */ /* 0x021fe200078e00ff */
[----:B------:R-:W-:Y:S01]  /*2ba0*/  ISETP.GT.AND P1, PT, R3, 0x8, P3 ;  /* 0x000000080300780c */ /* 0x000fe20001f24270 */
[----:B------:R-:W-:Y:S02]  /*2bb0*/  BSSY B1, `(.L_x_46) ;  /* 0x0000007000017945 */ /* 0x000fe40003800000 */
[----:B------:R-:W-:-:S04]  /*2bc0*/  FMUL R61, R61, R90 ;  /* 0x0000005a3d3d7220 */ /* 0x000fc80000400000 */
[----:B------:R-:W-:-:S05]  /*2bd0*/  FFMA R61, R62, R88, R61 ;  /* 0x000000583e3d7223 */ /* 0x000fca000000003d */
[----:B------:R-:W-:-:S05]  /*2be0*/  F2FP.BF16.F32.PACK_AB R61, RZ, R61 ;  /* 0x0000003dff3d723e */ /* 0x000fca00000010ff */
[----:B------:R0:W-:Y:S01]  /*2bf0*/  @P0 STG.E.U16 desc[UR36][R58.64+0x10], R61 ;  /* 0x0000103d3a000986 */ /* 0x0001e2000c101524 */
[----:B------:R-:W-:Y:S05]  /*2c00*/  @!P1 BRA `(.L_x_47) ;  /* 0x0000000000049947 */ /* 0x000fea0003800000 */
[----:B------:R0:W5:Y:S02]  /*2c10*/  LDG.E.LTC128B.U16 R104, desc[UR36][R56.64+0x12] ;  /* 0x0000122438687981 */ /* 0x000164000c1e1520 */
.L_x_47:
[----:B------:R-:W-:Y:S05]  /*2c20*/  BSYNC B1 ;  /* 0x0000000000017941 */ /* 0x000fea0003800000 */
.L_x_46:
[----:B0----5:R-:W-:Y:S01]  /*2c30*/  IMAD.U32 R61, R104, 0x10000, RZ ;  /* 0x00010000683d7824 */ /* 0x021fe200078e00ff */
[----:B------:R-:W-:Y:S01]  /*2c40*/  IADD3 R113, P0, R113, 0x80, RZ ;  /* 0x0000008071717810 */ /* 0x000fe20007f1e0ff */
[----:B------:R-:W-:Y:S01]  /*2c50*/  BSSY B1, `(.L_x_48) ;  /* 0x000000b000017945 */ /* 0x000fe20003800000 */
[----:B------:R-:W-:Y:S01]  /*2c60*/  ISETP.GT.AND P2, PT, R4, 0x10, PT ;  /* 0x000000100400780c */ /* 0x000fe20003f44270 */
[----:B------:R-:W-:Y:S02]  /*2c70*/  FMUL R60, R61, R90 ;  /* 0x0000005a3d3c7220 */ /* 0x000fe40000400000 */
[----:B------:R-:W-:Y:S01]  /*2c80*/  IMAD.X R97, RZ, RZ, R97, P0 ;  /* 0x000000ffff617224 */ /* 0x000fe200000e0661 */
[----:B------:R-:W-:Y:S01]  /*2c90*/  ISETP.GT.AND P0, PT, R3, RZ, P2 ;  /* 0x000000ff0300720c */ /* 0x000fe20001704270 */
[----:B------:R-:W-:Y:S01]  /*2ca0*/  FFMA R60, R63, R88, R60 ;  /* 0x000000583f3c7223 */ /* 0x000fe2000000003c */
[----:B------:R-:W-:-:S04]  /*2cb0*/  P2R R105, PR, RZ, 0x4 ;  /* 0x00000004ff697803 */ /* 0x000fc80000000000 */
[----:B------:R-:W-:-:S05]  /*2cc0*/  F2FP.BF16.F32.PACK_AB R60, RZ, R60 ;  /* 0x0000003cff3c723e */ /* 0x000fca00000010ff */
[----:B------:R0:W-:Y:S02]  /*2cd0*/  @P1 STG.E.U16 desc[UR36][R58.64+0x12], R60 ;  /* 0x0000123c3a001986 */ /* 0x0001e4000c101524 */
[----:B------:R-:W-:Y:S05]  /*2ce0*/  @!P0 BRA `(.L_x_49) ;  /* 0x0000000000048947 */ /* 0x000fea0003800000 */
[----:B------:R0:W5:Y:S02]  /*2cf0*/  LDG.E.LTC128B.U16 R104, desc[UR36][R8.64+0x20] ;  /* 0x0000202408687981 */ /* 0x000164000c1e1520 */
.L_x_49:
[----:B------:R-:W-:Y:S05]  /*2d00*/  BSYNC B1 ;  /* 0x0000000000017941 */ /* 0x000fea0003800000 */
.L_x_48:
[----:B-----5:R-:W-:Y:S01]  /*2d10*/  IMAD.U32 R21, R104, 0x10000, RZ ;  /* 0x0001000068157824 */ /* 0x020fe200078e00ff */
[----:B------:R-:W-:Y:S01]  /*2d20*/  ISETP.GT.AND P1, PT, R4, 0x11, PT ;  /* 0x000000110400780c */ /* 0x000fe20003f24270 */
[----:B0-----:R-:W-:Y:S01]  /*2d30*/  IMAD R60, R97, R98, RZ ;  /* 0x00000062613c7224 */ /* 0x001fe200078e02ff */
[----:B------:R-:W-:Y:S01]  /*2d40*/  BSSY B1, `(.L_x_50) ;  /* 0x0000021000017945 */ /* 0x000fe20003800000 */
[----:B------:R-:W-:Y:S01]  /*2d50*/  FMUL R21, R21, R90 ;  /* 0x0000005a15157220 */ /* 0x000fe20000400000 */
[----:B------:R-:W-:-:S04]  /*2d60*/  IMAD.WIDE.U32 R62, R113, R98, R6 ;  /* 0x00000062713e7225 */ /* 0x000fc800078e0006 */
[----:B------:R-:W-:Y:S01]  /*2d70*/  FFMA R21, R64, R88, R21 ;  /* 0x0000005840157223 */ /* 0x000fe20000000015 */
[C---:B------:R-:W-:Y:S02]  /*2d80*/  IMAD R111, R113.reuse, R99, R60 ;  /* 0x00000063716f7224 */ /* 0x040fe400078e023c */
[----:B------:R-:W-:Y:S02]  /*2d90*/  IMAD.WIDE.U32 R60, R113, R98, R92 ;  /* 0x00000062713c7225 */ /* 0x000fe400078e005c */
[----:B------:R-:W-:Y:S02]  /*2da0*/  F2FP.BF16.F32.PACK_AB R21, RZ, R21 ;  /* 0x00000015ff15723e */ /* 0x000fe400000010ff */
[----:B------:R-:W-:Y:S02]  /*2db0*/  IMAD.IADD R63, R111, 0x1, R63 ;  /* 0x000000016f3f7824 */ /* 0x000fe400078e023f */
[----:B------:R-:W-:Y:S01]  /*2dc0*/  PRMT R97, R21, 0x7610, R97 ;  /* 0x0000761015617816 */ /* 0x000fe20000000061 */
[----:B------:R-:W-:-:S02]  /*2dd0*/  IMAD.IADD R21, R61, 0x1, R111 ;  /* 0x000000013d157824 */ /* 0x000fc400078e026f */
[----:B------:R-:W-:Y:S02]  /*2de0*/  IMAD.WIDE.U32 R98, R113, R98, R102 ;  /* 0x0000006271627225 */ /* 0x000fe400078e0066 */
[----:B------:R0:W-:Y:S02]  /*2df0*/  @P0 STG.E.U16 desc[UR36][R94.64+0x20], R97 ;  /* 0x000020615e000986 */ /* 0x0001e4000c101524 */
[----:B------:R-:W-:Y:S02]  /*2e00*/  IMAD.IADD R111, R111, 0x1, R99 ;  /* 0x000000016f6f7824 */ /* 0x000fe400078e0263 */
[----:B0-----:R-:W-:Y:S01]  /*2e10*/  IMAD.WIDE.U32 R96, R89, R14, R62 ;  /* 0x0000000e59607225 */ /* 0x001fe200078e003e */
[----:B------:R-:W-:-:S04]  /*2e20*/  LEA R62, P0, R60, R10, 0x1 ;  /* 0x0000000a3c3e7211 */ /* 0x000fc800078008ff */
[----:B------:R-:W-:Y:S01]  /*2e30*/  LEA.HI.X R63, R60, R11, R21, 0x1, P0 ;  /* 0x0000000b3c3f7211 */ /* 0x000fe200000f0c15 */
[----:B------:R-:W-:Y:S01]  /*2e40*/  IMAD.IADD R21, R91, 0x1, R97 ;  /* 0x000000015b157824 */ /* 0x000fe200078e0261 */
[----:B------:R-:W-:-:S04]  /*2e50*/  LEA R60, P0, R96, R10, 0x1 ;  /* 0x0000000a603c7211 */ /* 0x000fc800078008ff */
[----:B------:R-:W-:Y:S02]  /*2e60*/  LEA.HI.X R61, R96, R11, R21, 0x1, P0 ;  /* 0x0000000b603d7211 */ /* 0x000fe400000f0c15 */
[----:B------:R-:W-:-:S05]  /*2e70*/  IADD3 R64, P0, R20, R98, RZ ;  /* 0x0000006214407210 */ /* 0x000fca0007f1e0ff */
[----:B------:R-:W-:Y:S01]  /*2e80*/  IMAD.X R92, R111, 0x1, R93, P0 ;  /* 0x000000016f5c7824 */ /* 0x000fe200000e065d */
[----:B------:R-:W-:-:S05]  /*2e90*/  IADD3 R20, P0, R6, R98, RZ ;  /* 0x0000006206147210 */ /* 0x000fca0007f1e0ff */
[----:B------:R-:W-:Y:S01]  /*2ea0*/  IMAD.X R21, R7, 0x1, R111, P0 ;  /* 0x0000000107157824 */ /* 0x000fe200000e066f */
[----:B------:R-:W-:Y:S01]  /*2eb0*/  LEA R6, P0, R64, R10, 0x1 ;  /* 0x0000000a40067211 */ /* 0x000fe200078008ff */
[----:B------:R-:W-:-:S03]  /*2ec0*/  IMAD.WIDE.U32 R20, R89, R14, R20 ;  /* 0x0000000e59147225 */ /* 0x000fc600078e0014 */
[----:B------:R-:W-:Y:S02]  /*2ed0*/  LEA.HI.X R7, R64, R11, R92, 0x1, P0 ;  /* 0x0000000b40077211 */ /* 0x000fe400000f0c5c */
[----:B------:R-:W-:Y:S01]  /*2ee0*/  P2R R89, PR, RZ, 0x2 ;  /* 0x00000002ff597803 */ /* 0x000fe20000000000 */
[----:B------:R-:W-:Y:S01]  /*2ef0*/  IMAD.IADD R91, R91, 0x1, R21 ;  /* 0x000000015b5b7824 */ /* 0x000fe200078e0215 */
[----:B------:R-:W-:-:S04]  /*2f00*/  LEA R10, P0, R20, R10, 0x1 ;  /* 0x0000000a140a7211 */ /* 0x000fc800078008ff */
[----:B------:R-:W-:Y:S02]  /*2f10*/  LEA.HI.X R11, R20, R11, R91, 0x1, P0 ;  /* 0x0000000b140b7211 */ /* 0x000fe400000f0c5b */
[----:B------:R-:W-:-:S13]  /*2f20*/  ISETP.GT.AND P0, PT, R3, RZ, P1 ;  /* 0x000000ff0300720c */ /* 0x000fda0000f04270 */
[----:B------:R-:W-:Y:S05]  /*2f30*/  @!P0 BRA `(.L_x_51) ;  /* 0x0000000000048947 */ /* 0x000fea0003800000 */
[----:B------:R0:W5:Y:S02]  /*2f40*/  LDG.E.LTC128B.U16 R104, desc[UR36][R8.64+0x22] ;  /* 0x0000222408687981 */ /* 0x000164000c1e1520 */
.L_x_51:
[----:B------:R-:W-:Y:S05]  /*2f50*/  BSYNC B1 ;  /* 0x0000000000017941 */ /* 0x000fea0003800000 */
.L_x_50:
[----:B-----5:R-:W-:Y:S01]  /*2f60*/  IMAD.U32 R21, R104, 0x10000, RZ ;  /* 0x0001000068157824 */ /* 0x020fe200078e00ff */
[----:B------:R-:W-:Y:S01]  /*2f70*/  BSSY B1, `(.L_x_52) ;  /* 0x000000a000017945 */ /* 0x000fe20003800000 */
[----:B------:R-:W-:Y:S02]  /*2f80*/  @P0 IMAD.MOV.U32 R20, RZ, RZ, R94 ;  /* 0x000000ffff140224 */ /* 0x000fe400078e005e */
[----:B------:R-:W-:Y:S01]  /*2f90*/  FMUL R14, R21, R90 ;  /* 0x0000005a150e7220 */ /* 0x000fe20000400000 */
[----:B------:R-:W-:-:S03]  /*2fa0*/  @P0 IMAD.MOV.U32 R21, RZ, RZ, R95 ;  /* 0x000000ffff150224 */ /* 0x000fc600078e005f */
[----:B------:R-:W-:-:S05]  /*2fb0*/  FFMA R14, R65, R88, R14 ;  /* 0x00000058410e7223 */ /* 0x000fca000000000e */
[----:B------:R-:W-:-:S05]  /*2fc0*/  F2FP.BF16.F32.PACK_AB R14, RZ, R14 ;  /* 0x0000000eff0e723e */ /* 0x000fca00000010ff */
[----:B------:R0:W-:Y:S01]  /*2fd0*/  @P0 STG.E.U16 desc[UR36][R20.64+0x22], R14 ;  /* 0x0000220e14000986 */ /* 0x0001e2000c101524 */
[----:B------:R-:W-:-:S13]  /*2fe0*/  ISETP.GT.AND P0, PT, R3, 0x8, P2 ;  /* 0x000000080300780c */ /* 0x000fda0001704270 */
[----:B0-----:R-:W-:Y:S05]  /*2ff0*/  @!P0 BRA `(.L_x_53) ;  /* 0x0000000000048947 */ /* 0x001fea0003800000 */
[----:B------:R0:W5:Y:S02]  /*3000*/  LDG.E.LTC128B.U16 R104, desc[UR36][R56.64+0x20] ;  /* 0x0000202438687981 */ /* 0x000164000c1e1520 */
.L_x_53:
[----:B------:R-:W-:Y:S05]  /*3010*/  BSYNC B1 ;  /* 0x0000000000017941 */ /* 0x000fea0003800000 */
.L_x_52:
[----:B-----5:R-:W-:Y:S01]  /*3020*/  IMAD.U32 R21, R104, 0x10000, RZ ;  /* 0x0001000068157824 */ /* 0x020fe200078e00ff */
[----:B------:R-:W-:Y:S03]  /*3030*/  BSSY B1, `(.L_x_54) ;  /* 0x0000008000017945 */ /* 0x000fe60003800000 */
[----:B------:R-:W-:-:S04]  /*3040*/  FMUL R21, R21, R90 ;  /* 0x0000005a15157220 */ /* 0x000fc80000400000 */
[----:B------:R-:W-:-:S05]  /*3050*/  FFMA R21, R66, R88, R21 ;  /* 0x0000005842157223 */ /* 0x000fca0000000015 */
[----:B------:R-:W-:-:S05]  /*3060*/  F2FP.BF16.F32.PACK_AB R21, RZ, R21 ;  /* 0x00000015ff15723e */ /* 0x000fca00000010ff */
[----:B------:R0:W-:Y:S01]  /*3070*/  @P0 STG.E.U16 desc[UR36][R58.64+0x20], R21 ;  /* 0x000020153a000986 */ /* 0x0001e2000c101524 */
[----:B------:R-:W-:-:S13]  /*3080*/  ISETP.GT.AND P0, PT, R3, 0x8, P1 ;  /* 0x000000080300780c */ /* 0x000fda0000f04270 */
[----:B0-----:R-:W-:Y:S05]  /*3090*/  @!P0 BRA `(.L_x_55) ;  /* 0x0000000000048947 */ /* 0x001fea0003800000 */
[----:B------:R0:W5:Y:S02]  /*30a0*/  LDG.E.LTC128B.U16 R104, desc[UR36][R56.64+0x22] ;  /* 0x0000222438687981 */ /* 0x000164000c1e1520 */
.L_x_55:
[----:B------:R-:W-:Y:S05]  /*30b0*/  BSYNC B1 ;  /* 0x0000000000017941 */ /* 0x000fea0003800000 */
.L_x_54:
[----:B-----5:R-:W-:Y:S01]  /*30c0*/  IMAD.U32 R21, R104, 0x10000, RZ ;  /* 0x0001000068157824 */ /* 0x020fe200078e00ff */
[----:B------:R-:W-:Y:S01]  /*30d0*/  ISETP.GT.AND P2, PT, R4, 0x18, PT ;  /* 0x000000180400780c */ /* 0x000fe20003f44270 */
[----:B------:R-:W-:Y:S02]  /*30e0*/  BSSY B1, `(.L_x_56) ;  /* 0x0000009000017945 */ /* 0x000fe40003800000 */
[----:B------:R-:W-:Y:S01]  /*30f0*/  FMUL R14, R21, R90 ;  /* 0x0000005a150e7220 */ /* 0x000fe20000400000 */
[----:B------:R-:W-:-:S03]  /*3100*/  P2R R91, PR, RZ, 0x4 ;  /* 0x00000004ff5b7803 */ /* 0x000fc60000000000 */
[----:B------:R-:W-:-:S05]  /*3110*/  FFMA R14, R67, R88, R14 ;  /* 0x00000058430e7223 */ /* 0x000fca000000000e */
[----:B------:R-:W-:-:S05]  /*3120*/  F2FP.BF16.F32.PACK_AB R14, RZ, R14 ;  /* 0x0000000eff0e723e */ /* 0x000fca00000010ff */
[----:B------:R0:W-:Y:S01]  /*3130*/  @P0 STG.E.U16 desc[UR36][R58.64+0x22], R14 ;  /* 0x0000220e3a000986 */ /* 0x0001e2000c101524 */
[----:B------:R-:W-:-:S13]  /*3140*/  ISETP.GT.AND P0, PT, R3, RZ, P2 ;  /* 0x000000ff0300720c */ /* 0x000fda0001704270 */
[----:B0-----:R-:W-:Y:S05]  /*3150*/  @!P0 BRA `(.L_x_57) ;  /* 0x0000000000048947 */ /* 0x001fea0003800000 */
[----:B------:R0:W5:Y:S02]  /*3160*/  LDG.E.LTC128B.U16 R104, desc[UR36][R8.64+0x30] ;  /* 0x0000302408687981 */ /* 0x000164000c1e1520 */
.L_x_57:
[----:B------:R-:W-:Y:S05]  /*3170*/  BSYNC B1 ;  /* 0x0000000000017941 */ /* 0x000fea0003800000 */
.L_x_56:
[----:B-----5:R-:W-:Y:S01]  /*3180*/  IMAD.U32 R21, R104, 0x10000, RZ ;  /* 0x0001000068157824 */ /* 0x020fe200078e00ff */
[----:B------:R-:W-:Y:S01]  /*3190*/  ISETP.GT.AND P1, PT, R4, 0x19, PT ;  /* 0x000000190400780c */ /* 0x000fe20003f24270 */
[----:B------:R-:W-:Y:S01]  /*31a0*/  @P0 IMAD.MOV.U32 R20, RZ, RZ, R94 ;  /* 0x000000ffff140224 */ /* 0x000fe200078e005e */
[----:B------:R-:W-:Y:S01]  /*31b0*/  BSSY B1, `(.L_x_58) ;  /* 0x000000b000017945 */ /* 0x000fe20003800000 */
[----:B------:R-:W-:-:S04]  /*31c0*/  FMUL R21, R21, R90 ;  /* 0x0000005a15157220 */ /* 0x000fc80000400000 */
[----:B------:R-:W-:Y:S01]  /*31d0*/  FFMA R21, R68, R88, R21 ;  /* 0x0000005844157223 */ /* 0x000fe20000000015 */
[----:B------:R-:W-:-:S04]  /*31e0*/  P2R R68, PR, RZ, 0x2 ;  /* 0x00000002ff447803 */ /* 0x000fc80000000000 */
[----:B------:R-:W-:-:S04]  /*31f0*/  F2FP.BF16.F32.PACK_AB R21, RZ, R21 ;  /* 0x00000015ff15723e */ /* 0x000fc800000010ff */
[----:B------:R-:W-:Y:S01]  /*3200*/  PRMT R14, R21, 0x7610, R14 ;  /* 0x00007610150e7816 */ /* 0x000fe2000000000e */
[----:B------:R-:W-:-:S05]  /*3210*/  @P0 IMAD.MOV.U32 R21, RZ, RZ, R95 ;  /* 0x000000ffff150224 */ /* 0x000fca00078e005f */
[----:B------:R0:W-:Y:S01]  /*3220*/  @P0 STG.E.U16 desc[UR36][R20.64+0x30], R14 ;  /* 0x0000300e14000986 */ /* 0x0001e2000c101524 */
[----:B------:R-:W-:-:S13]  /*3230*/  ISETP.GT.AND P0, PT, R3, RZ, P1 ;  /* 0x000000ff0300720c */ /* 0x000fda0000f04270 */
[----:B0-----:R-:W-:Y:S05]  /*3240*/  @!P0 BRA `(.L_x_59) ;  /* 0x0000000000048947 */ /* 0x001fea0003800000 */
[----:B------:R0:W5:Y:S02]  /*3250*/  LDG.E.LTC128B.U16 R104, desc[UR36][R8.64+0x32] ;  /* 0x0000322408687981 */ /* 0x000164000c1e1520 */
.L_x_59:
[----:B------:R-:W-:Y:S05]  /*3260*/  BSYNC B1 ;  /* 0x0000000000017941 */ /* 0x000fea0003800000 */
.L_x_58:
        /* <DEDUP_REMOVED lines=11> */
.L_x_61:
[----:B------:R-:W-:Y:S05]  /*3320*/  BSYNC B1 ;  /* 0x0000000000017941 */ /* 0x000fea0003800000 */
.L_x_60:
        /* <DEDUP_REMOVED lines=9> */
.L_x_63:
[----:B------:R-:W-:Y:S05]  /*33c0*/  BSYNC B1 ;  /* 0x0000000000017941 */ /* 0x000fea0003800000 */
.L_x_62:
        /* <DEDUP_REMOVED lines=11> */
.L_x_65:
[----:B------:R-:W-:Y:S05]  /*3480*/  BSYNC B1 ;  /* 0x0000000000017941 */ /* 0x000fea0003800000 */
.L_x_64:
[----:B-----5:R-:W-:Y:S01]  /*3490*/  IMAD.U32 R21, R104, 0x10000, RZ ;  /* 0x0001000068157824 */ /* 0x020fe200078e00ff */
[----:B------:R-:W-:Y:S01]  /*34a0*/  ISETP.GT.AND P1, PT, R4, 0x21, PT ;  /* 0x000000210400780c */ /* 0x000fe20003f24270 */
[----:B------:R-:W-:Y:S01]  /*34b0*/  @P0 IMAD.MOV.U32 R20, RZ, RZ, R94 ;  /* 0x000000ffff140224 */ /* 0x000fe200078e005e */
[----:B------:R-:W-:Y:S01]  /*34c0*/  BSSY B1, `(.L_x_66) ;  /* 0x000000b000017945 */ /* 0x000fe20003800000 */
[----:B------:R-:W-:Y:S01]  /*34d0*/  FMUL R21, R21, R90 ;  /* 0x0000005a15157220 */ /* 0x000fe20000400000 */
[----:B------:R-:W-:-:S03]  /*34e0*/  P2R R70, PR, RZ, 0x2 ;  /* 0x00000002ff467803 */ /* 0x000fc60000000000 */
[----:B------:R-:W-:-:S05]  /*34f0*/  FFMA R21, R72, R88, R21 ;  /* 0x0000005848157223 */ /* 0x000fca0000000015 */
[----:B------:R-:W-:-:S04]  /*3500*/  F2FP.BF16.F32.PACK_AB R21, RZ, R21 ;  /* 0x00000015ff15723e */ /* 0x000fc800000010ff */
[----:B------:R-:W-:Y:S01]  /*3510*/  PRMT R14, R21, 0x7610, R14 ;  /* 0x00007610150e7816 */ /* 0x000fe2000000000e */
[----:B------:R-:W-:-:S05]  /*3520*/  @P0 IMAD.MOV.U32 R21, RZ, RZ, R95 ;  /* 0x000000ffff150224 */ /* 0x000fca00078e005f */
[----:B------:R0:W-:Y:S01]  /*3530*/  @P0 STG.E.U16 desc[UR36][R20.64+0x40], R14 ;  /* 0x0000400e14000986 */ /* 0x0001e2000c101524 */
[----:B------:R-:W-:-:S13]  /*3540*/  ISETP.GT.AND P0, PT, R3, RZ, P1 ;  /* 0x000000ff0300720c */ /* 0x000fda0000f04270 */
[----:B0-----:R-:W-:Y:S05]  /*3550*/  @!P0 BRA `(.L_x_67) ;  /* 0x0000000000048947 */ /* 0x001fea0003800000 */
[----:B------:R0:W5:Y:S02]  /*3560*/  LDG.E.LTC128B.U16 R104, desc[UR36][R8.64+0x42] ;  /* 0x0000422408687981 */ /* 0x000164000c1e1520 */
.L_x_67:
[----:B------:R-:W-:Y:S05]  /*3570*/  BSYNC B1 ;  /* 0x0000000000017941 */ /* 0x000fea0003800000 */
.L_x_66:
        /* <DEDUP_REMOVED lines=11> */
.L_x_69:
[----:B------:R-:W-:Y:S05]  /*3630*/  BSYNC B1 ;  /* 0x0000000000017941 */ /* 0x000fea0003800000 */
.L_x_68:
        /* <DEDUP_REMOVED lines=9> */
.L_x_71:
[----:B------:R-:W-:Y:S05]  /*36d0*/  BSYNC B1 ;  /* 0x0000000000017941 */ /* 0x000fea0003800000 */
.L_x_70:
        /* <DEDUP_REMOVED lines=11> */
.L_x_73:
[----:B------:R-:W-:Y:S05]  /*3790*/  BSYNC B1 ;  /* 0x0000000000017941 */ /* 0x000fea0003800000 */
.L_x_72:
[----:B-----5:R-:W-:Y:S01]  /*37a0*/  IMAD.U32 R21, R104, 0x10000, RZ ;  /* 0x0001000068157824 */ /* 0x020fe200078e00ff */
[----:B------:R-:W-:Y:S01]  /*37b0*/  ISETP.GT.AND P5, PT, R4, 0x29, PT ;  /* 0x000000290400780c */ /* 0x000fe20003fa4270 */
[----:B------:R-:W-:Y:S01]  /*37c0*/  @P0 IMAD.MOV.U32 R20, RZ, RZ, R94 ;  /* 0x000000ffff140224 */ /* 0x000fe200078e005e */
[----:B------:R-:W-:Y:S01]  /*37d0*/  BSSY B1, `(.L_x_74) ;  /* 0x000000b000017945 */ /* 0x000fe20003800000 */
[----:B------:R-:W-:-:S04]  /*37e0*/  FMUL R21, R21, R90 ;  /* 0x0000005a15157220 */ /* 0x000fc80000400000 */
[----:B------:R-:W-:-:S05]  /*37f0*/  FFMA R21, R76, R88, R21 ;  /* 0x000000584c157223 */ /* 0x000fca0000000015 */
[----:B------:R-:W-:-:S04]  /*3800*/  F2FP.BF16.F32.PACK_AB R21, RZ, R21 ;  /* 0x00000015ff15723e */ /* 0x000fc800000010ff */
[----:B------:R-:W-:Y:S01]  /*3810*/  PRMT R14, R21, 0x7610, R14 ;  /* 0x00007610150e7816 */ /* 0x000fe2000000000e */
[----:B------:R-:W-:-:S05]  /*3820*/  @P0 IMAD.MOV.U32 R21, RZ, RZ, R95 ;  /* 0x000000ffff150224 */ /* 0x000fca00078e005f */
[----:B------:R1:W-:Y:S01]  /*3830*/  @P0 STG.E.U16 desc[UR36][R20.64+0x50], R14 ;  /* 0x0000500e14000986 */ /* 0x0003e2000c101524 */
[----:B------:R-:W-:Y:S02]  /*3840*/  ISETP.GT.AND P0, PT, R3, RZ, P5 ;  /* 0x000000ff0300720c */ /* 0x000fe40002f04270 */
[----:B-1----:R-:W-:-:S11]  /*3850*/  P2R R14, PR, RZ, 0x20 ;  /* 0x00000020ff0e7803 */ /* 0x002fd60000000000 */
[----:B------:R-:W-:Y:S05]  /*3860*/  @!P0 BRA `(.L_x_75) ;  /* 0x0000000000048947 */ /* 0x000fea0003800000 */
[----:B------:R1:W5:Y:S02]  /*3870*/  LDG.E.LTC128B.U16 R104, desc[UR36][R8.64+0x52] ;  /* 0x0000522408687981 */ /* 0x000364000c1e1520 */
.L_x_75:
[----:B------:R-:W-:Y:S05]  /*3880*/  BSYNC B1 ;  /* 0x0000000000017941 */ /* 0x000fea0003800000 */
.L_x_74:
        /* <DEDUP_REMOVED lines=11> */
.L_x_77:
[----:B------:R-:W-:Y:S05]  /*3940*/  BSYNC B1 ;  /* 0x0000000000017941 */ /* 0x000fea0003800000 */
.L_x_76:
        /* <DEDUP_REMOVED lines=9> */
.L_x_79:
[----:B------:R-:W-:Y:S05]  /*39e0*/  BSYNC B1 ;  /* 0x0000000000017941 */ /* 0x000fea0003800000 */
.L_x_78:
[----:B-----5:R-:W-:Y:S01]  /*39f0*/  IMAD.U32 R21, R104, 0x10000, RZ ;  /* 0x0001000068157824 */ /* 0x020fe200078e00ff */
[----:B------:R-:W-:Y:S01]  /*3a00*/  ISETP.GT.AND P3, PT, R4, 0x30, PT ;  /* 0x000000300400780c */ /* 0x000fe20003f64270 */
[----:B------:R-:W-:Y:S02]  /*3a10*/  BSSY B1, `(.L_x_80) ;  /* 0x0000008000017945 */ /* 0x000fe40003800000 */
[----:B------:R-:W-:-:S04]  /*3a20*/  FMUL R14, R21, R90 ;  /* 0x0000005a150e7220 */ /* 0x000fc80000400000 */
[----:B------:R-:W-:-:S05]  /*3a30*/  FFMA R14, R79, R88, R14 ;  /* 0x000000584f0e7223 */ /* 0x000fca000000000e */
[----:B------:R-:W-:-:S05]  /*3a40*/  F2FP.BF16.F32.PACK_AB R14, RZ, R14 ;  /* 0x0000000eff0e723e */ /* 0x000fca00000010ff */
[----:B------:R0:W-:Y:S01]  /*3a50*/  @P0 STG.E.U16 desc[UR36][R58.64+0x52], R14 ;  /* 0x0000520e3a000986 */ /* 0x0001e2000c101524 */
[----:B------:R-:W-:-:S13]  /*3a60*/  ISETP.GT.AND P0, PT, R3, RZ, P3 ;  /* 0x000000ff0300720c */ /* 0x000fda0001f04270 */
[----:B0-----:R-:W-:Y:S05]  /*3a70*/  @!P0 BRA `(.L_x_81) ;  /* 0x0000000000048947 */ /* 0x001fea0003800000 */
[----:B------:R0:W5:Y:S02]  /*3a80*/  LDG.E.LTC128B.U16 R104, desc[UR36][R8.64+0x60] ;  /* 0x0000602408687981 */ /* 0x000164000c1e1520 */
.L_x_81:
[----:B------:R-:W-:Y:S05]  /*3a90*/  BSYNC B1 ;  /* 0x0000000000017941 */ /* 0x000fea0003800000 */
.L_x_80:
        /* <DEDUP_REMOVED lines=13> */
.L_x_83:
[----:B------:R-:W-:Y:S05]  /*3b70*/  BSYNC B1 ;  /* 0x0000000000017941 */ /* 0x000fea0003800000 */
.L_x_82:
        /* <DEDUP_REMOVED lines=11> */
.L_x_85:
[----:B------:R-:W-:Y:S05]  /*3c30*/  BSYNC B1 ;  /* 0x0000000000017941 */ /* 0x000fea0003800000 */
.L_x_84:
        /* <DEDUP_REMOVED lines=9> */
.L_x_87:
[----:B------:R-:W-:Y:S05]  /*3cd0*/  BSYNC B1 ;  /* 0x0000000000017941 */ /* 0x000fea0003800000 */
.L_x_86:
        /* <DEDUP_REMOVED lines=10> */
.L_x_89:
[----:B------:R-:W-:Y:S05]  /*3d80*/  BSYNC B1 ;  /* 0x0000000000017941 */ /* 0x000fea0003800000 */
.L_x_88:
        /* <DEDUP_REMOVED lines=8> */
[----:B------:R-:W-:-:S05]  /*3e10*/  IADD3 R20, P0, R5, R100, RZ ;  /* 0x0000006405147210 */ /* 0x000fca0007f1e0ff */
[----:B-1----:R-:W-:Y:S01]  /*3e20*/  IMAD.X R21, R15, 0x1, R101, P0 ;  /* 0x000000010f157824 */ /* 0x002fe200000e0665 */
[----:B------:R-:W-:-:S05]  /*3e30*/  IADD3 R64, P0, R5, R100, RZ ;  /* 0x0000006405407210 */ /* 0x000fca0007f1e0ff */
[----:B------:R-:W-:Y:S01]  /*3e40*/  IMAD.X R65, R15, 0x1, R101, P0 ;  /* 0x000000010f417824 */ /* 0x000fe200000e0665 */
[----:B------:R-:W-:-:S05]  /*3e50*/  IADD3 R14, P0, R5, R94, RZ ;  /* 0x0000005e050e7210 */ /* 0x000fca0007f1e0ff */
[----:B------:R-:W-:Y:S01]  /*3e60*/  IMAD.X R15, R15, 0x1, R95, P0 ;  /* 0x000000010f0f7824 */ /* 0x000fe200000e065f */
[----:B------:R-:W-:-:S04]  /*3e70*/  ISETP.GT.AND P0, PT, R4, 0x39, PT ;  /* 0x000000390400780c */ /* 0x000fc80003f04270 */
[----:B------:R-:W-:-:S13]  /*3e80*/  ISETP.GT.AND P4, PT, R3, RZ, P0 ;  /* 0x000000ff0300720c */ /* 0x000fda0000784270 */
[----:B------:R-:W-:Y:S05]  /*3e90*/  @!P4 BRA `(.L_x_91) ;  /* 0x000000000004c947 */ /* 0x000fea0003800000 */
[----:B------:R1:W5:Y:S02]  /*3ea0*/  LDG.E.LTC128B.U16 R104, desc[UR36][R8.64+0x72] ;  /* 0x0000722408687981 */ /* 0x000364000c1e1520 */
.L_x_91:
[----:B------:R-:W-:Y:S05]  /*3eb0*/  BSYNC B1 ;  /* 0x0000000000017941 */ /* 0x000fea0003800000 */
.L_x_90:
        /* <DEDUP_REMOVED lines=9> */
.L_x_93:
[----:B------:R-:W-:Y:S05]  /*3f50*/  BSYNC B1 ;  /* 0x0000000000017941 */ /* 0x000fea0003800000 */
.L_x_92:
        /* <DEDUP_REMOVED lines=9> */
.L_x_95:
[----:B------:R-:W-:Y:S05]  /*3ff0*/  BSYNC B1 ;  /* 0x0000000000017941 */ /* 0x000fea0003800000 */
.L_x_94:
[----:B-----5:R-:W-:-:S04]  /*4000*/  IMAD.U32 R5, R104, 0x10000, RZ ;  /* 0x0001000068057824 */ /* 0x020fc800078e00ff */
[----:B------:R-:W-:-:S04]  /*4010*/  FMUL R4, R5, R90 ;  /* 0x0000005a05047220 */ /* 0x000fc80000400000 */
[----:B------:R-:W-:-:S05]  /*4020*/  FFMA R4, R87, R88, R4 ;  /* 0x0000005857047223 */ /* 0x000fca0000000004 */
[----:B------:R-:W-:-:S05]  /*4030*/  F2FP.BF16.F32.PACK_AB R4, RZ, R4 ;  /* 0x00000004ff04723e */ /* 0x000fca00000010ff */
[----:B------:R0:W-:Y:S01]  /*4040*/  @P4 STG.E.U16 desc[UR36][R58.64+0x72], R4 ;  /* 0x000072043a004986 */ /* 0x0001e2000c101524 */
[----:B------:R-:W-:-:S13]  /*4050*/  ISETP.GT.AND P4, PT, R3, 0x80, P6 ;  /* 0x000000800300780c */ /* 0x000fda0003784270 */
[----:B------:R-:W2:Y:S01]  /*4060*/  @P4 LDG.E.LTC128B.U16 R104, desc[UR36][R62.64] ;  /* 0x000000243e684981 */ /* 0x000ea2000c1e1520 */
[----:B------:R-:W-:Y:S01]  /*4070*/  BSSY B1, `(.L_x_96) ;  /* 0x000000a000017945 */ /* 0x000fe20003800000 */
[----:B--2---:R-:W-:-:S04]  /*4080*/  IMAD.U32 R5, R104, 0x10000, RZ ;  /* 0x0001000068057824 */ /* 0x004fc800078e00ff */
[----:B------:R-:W-:-:S04]  /*4090*/  FMUL R5, R5, R90 ;  /* 0x0000005a05057220 */ /* 0x000fc80000400000 */
[----:B------:R-:W-:-:S05]  /*40a0*/  FFMA R5, R24, R88, R5 ;  /* 0x0000005818057223 */ /* 0x000fca0000000005 */
[----:B------:R-:W-:-:S05]  /*40b0*/  F2FP.BF16.F32.PACK_AB R5, RZ, R5 ;  /* 0x00000005ff05723e */ /* 0x000fca00000010ff */
[----:B------:R0:W-:Y:S01]  /*40c0*/  @P4 STG.E.U16 desc[UR36][R14.64], R5 ;  /* 0x000000050e004986 */ /* 0x0001e2000c101524 */
[----:B------:R-:W-:-:S04]  /*40d0*/  ISETP.NE.AND P4, PT, R107, RZ, PT ;  /* 0x000000ff6b00720c */ /* 0x000fc80003f85270 */
[----:B------:R-:W-:-:S13]  /*40e0*/  ISETP.GT.AND P4, PT, R3, 0x80, P4 ;  /* 0x000000800300780c */ /* 0x000fda0002784270 */
[----:B0-----:R-:W-:Y:S05]  /*40f0*/  @!P4 BRA `(.L_x_97) ;  /* 0x000000000004c947 */ /* 0x001fea0003800000 */
[----:B------:R0:W5:Y:S02]  /*4100*/  LDG.E.LTC128B.U16 R104, desc[UR36][R60.64+0x2] ;  /* 0x000002243c687981 */ /* 0x000164000c1e1520 */
.L_x_97:
[----:B------:R-:W-:Y:S05]  /*4110*/  BSYNC B1 ;  /* 0x0000000000017941 */ /* 0x000fea0003800000 */
.L_x_96:
[----:B-----5:R-:W-:Y:S01]  /*4120*/  IMAD.U32 R5, R104, 0x10000, RZ ;  /* 0x0001000068057824 */ /* 0x020fe200078e00ff */
[----:B------:R-:W-:Y:S01]  /*4130*/  ISETP.GT.AND P6, PT, R3, 0x88, P6 ;  /* 0x000000880300780c */ /* 0x000fe200037c4270 */
[----:B------:R-:W-:Y:S02]  /*4140*/  BSSY B1, `(.L_x_98) ;  /* 0x000000a000017945 */ /* 0x000fe40003800000 */
[----:B------:R-:W-:Y:S01]  /*4150*/  FMUL R4, R5, R90 ;  /* 0x0000005a05047220 */ /* 0x000fe20000400000 */
[----:B------:R-:W-:-:S03]  /*4160*/  @P4 IMAD.MOV.U32 R5, RZ, RZ, R15 ;  /* 0x000000ffff054224 */ /* 0x000fc600078e000f */
[----:B------:R-:W-:-:S05]  /*4170*/  FFMA R4, R25, R88, R4 ;  /* 0x0000005819047223 */ /* 0x000fca0000000004 */
[----:B------:R-:W-:-:S04]  /*4180*/  F2FP.BF16.F32.PACK_AB R4, RZ, R4 ;  /* 0x00000004ff04723e */ /* 0x000fc800000010ff */
[----:B-1-34-:R-:W-:Y:S01]  /*4190*/  PRMT R8, R4, 0x7610, R8 ;  /* 0x0000761004087816 */ /* 0x01afe20000000008 */
[----:B------:R-:W-:-:S05]  /*41a0*/  @P4 IMAD.MOV.U32 R4, RZ, RZ, R14 ;  /* 0x000000ffff044224 */ /* 0x000fca00078e000e */
[----:B------:R1:W-:Y:S01]  /*41b0*/  @P4 STG.E.U16 desc[UR36][R4.64+0x2], R8 ;  /* 0x0000020804004986 */ /* 0x0003e2000c101524 */
[----:B------:R-:W-:Y:S05]  /*41c0*/  @!P6 BRA `(.L_x_99) ;  /* 0x000000000004e947 */ /* 0x000fea0003800000 */
[----:B------:R2:W5:Y:S02]  /*41d0*/  LDG.E.LTC128B.U16 R104, desc[UR36][R6.64] ;  /* 0x0000002406687981 */ /* 0x000564000c1e1520 */
.L_x_99:
[----:B------:R-:W-:Y:S05]  /*41e0*/  BSYNC B1 ;  /* 0x0000000000017941 */ /* 0x000fea0003800000 */
.L_x_98:
[----:B-1---5:R-:W-:Y:S01]  /*41f0*/  IMAD.U32 R5, R104, 0x10000, RZ ;  /* 0x0001000068057824 */ /* 0x022fe200078e00ff */
[----:B------:R-:W-:Y:S01]  /*4200*/  ISETP.NE.AND P4, PT, R107, RZ, PT ;  /* 0x000000ff6b00720c */ /* 0x000fe20003f85270 */
[----:B------:R-:W-:Y:S02]  /*4210*/  BSSY B1, `(.L_x_100) ;  /* 0x0000008000017945 */ /* 0x000fe40003800000 */
[----:B------:R-:W-:Y:S01]  /*4220*/  FMUL R5, R5, R90 ;  /* 0x0000005a05057220 */ /* 0x000fe20000400000 */
[----:B------:R-:W-:-:S03]  /*4230*/  ISETP.GT.AND P4, PT, R3, 0x88, P4 ;  /* 0x000000880300780c */ /* 0x000fc60002784270 */
[----:B------:R-:W-:-:S05]  /*4240*/  FFMA R5, R26, R88, R5 ;  /* 0x000000581a057223 */ /* 0x000fca0000000005 */
[----:B------:R-:W-:-:S05]  /*4250*/  F2FP.BF16.F32.PACK_AB R5, RZ, R5 ;  /* 0x00000005ff05723e */ /* 0x000fca00000010ff */
[----:B------:R1:W-:Y:S01]  /*4260*/  @P6 STG.E.U16 desc[UR36][R20.64], R5 ;  /* 0x0000000514006986 */ /* 0x0003e2000c101524 */
[----:B------:R-:W-:Y:S05]  /*4270*/  @!P4 BRA `(.L_x_101) ;  /* 0x000000000004c947 */ /* 0x000fea0003800000 */
[----:B------:R3:W5:Y:S02]  /*4280*/  LDG.E.LTC128B.U16 R104, desc[UR36][R10.64+0x2] ;  /* 0x000002240a687981 */ /* 0x000764000c1e1520 */
.L_x_101:
[----:B------:R-:W-:Y:S05]  /*4290*/  BSYNC B1 ;  /* 0x0000000000017941 */ /* 0x000fea0003800000 */
.L_x_100:
[----:B-1---5:R-:W-:Y:S01]  /*42a0*/  IMAD.U32 R5, R104, 0x10000, RZ ;  /* 0x0001000068057824 */ /* 0x022fe200078e00ff */
[----:B------:R-:W-:Y:S01]  /*42b0*/  ISETP.NE.AND P6, PT, R108, RZ, PT ;  /* 0x000000ff6c00720c */ /* 0x000fe20003fc5270 */
[----:B------:R-:W-:Y:S02]  /*42c0*/  BSSY B1, `(.L_x_102) ;  /* 0x0000008000017945 */ /* 0x000fe40003800000 */
[----:B------:R-:W-:-:S04]  /*42d0*/  FMUL R4, R5, R90 ;  /* 0x0000005a05047220 */ /* 0x000fc80000400000 */
[----:B------:R-:W-:-:S05]  /*42e0*/  FFMA R4, R27, R88, R4 ;  /* 0x000000581b047223 */ /* 0x000fca0000000004 */
[----:B------:R-:W-:-:S05]  /*42f0*/  F2FP.BF16.F32.PACK_AB R4, RZ, R4 ;  /* 0x00000004ff04723e */ /* 0x000fca00000010ff */
[----:B------:R1:W-:Y:S01]  /*4300*/  @P4 STG.E.U16 desc[UR36][R64.64+0x2], R4 ;  /* 0x0000020440004986 */ /* 0x0003e2000c101524 */
[----:B------:R-:W-:-:S13]  /*4310*/  ISETP.GT.AND P4, PT, R3, 0x80, P6 ;  /* 0x000000800300780c */ /* 0x000fda0003784270 */
[----:B-1----:R-:W-:Y:S05]  /*4320*/  @!P4 BRA `(.L_x_103) ;  /* 0x000000000004c947 */ /* 0x002fea0003800000 */
[----:B------:R1:W5:Y:S02]  /*4330*/  LDG.E.LTC128B.U16 R104, desc[UR36][R60.64+0x10] ;  /* 0x000010243c687981 */ /* 0x000364000c1e1520 */
.L_x_103:
[----:B------:R-:W-:Y:S05]  /*4340*/  BSYNC B1 ;  /* 0x0000000000017941 */ /* 0x000fea0003800000 */
.L_x_102:
[----:B-----5:R-:W-:Y:S01]  /*4350*/  IMAD.U32 R5, R104, 0x10000, RZ ;  /* 0x0001000068057824 */ /* 0x020fe200078e00ff */
[----:B------:R-:W-:Y:S01]  /*4360*/  ISETP.NE.AND P6, PT, R109, RZ, PT ;  /* 0x000000ff6d00720c */ /* 0x000fe20003fc5270 */
[----:B------:R-:W-:Y:S01]  /*4370*/  @P4 IMAD.MOV.U32 R4, RZ, RZ, R14 ;  /* 0x000000ffff044224 */ /* 0x000fe200078e000e */
[----:B------:R-:W-:Y:S01]  /*4380*/  BSSY B1, `(.L_x_104) ;  /* 0x000000a000017945 */ /* 0x000fe20003800000 */
[----:B------:R-:W-:-:S04]  /*4390*/  FMUL R5, R5, R90 ;  /* 0x0000005a05057220 */ /* 0x000fc80000400000 */
[----:B------:R-:W-:-:S05]  /*43a0*/  FFMA R5, R28, R88, R5 ;  /* 0x000000581c057223 */ /* 0x000fca0000000005 */
[----:B------:R-:W-:-:S04]  /*43b0*/  F2FP.BF16.F32.PACK_AB R5, RZ, R5 ;  /* 0x00000005ff05723e */ /* 0x000fc800000010ff */
[----:B--2---:R-:W-:Y:S01]  /*43c0*/  PRMT R6, R5, 0x7610, R6 ;  /* 0x0000761005067816 */ /* 0x004fe20000000006 */
[----:B------:R-:W-:-:S05]  /*43d0*/  @P4 IMAD.MOV.U32 R5, RZ, RZ, R15 ;  /* 0x000000ffff054224 */ /* 0x000fca00078e000f */
[----:B------:R2:W-:Y:S01]  /*43e0*/  @P4 STG.E.U16 desc[UR36][R4.64+0x10], R6 ;  /* 0x0000100604004986 */ /* 0x0005e2000c101524 */
[----:B------:R-:W-:-:S13]  /*43f0*/  ISETP.GT.AND P4, PT, R3, 0x80, P6 ;  /* 0x000000800300780c */ /* 0x000fda0003784270 */
[----:B--2---:R-:W-:Y:S05]  /*4400*/  @!P4 BRA `(.L_x_105) ;  /* 0x000000000004c947 */ /* 0x004fea0003800000 */
[----:B------:R2:W5:Y:S02]  /*4410*/  LDG.E.LTC128B.U16 R104, desc[UR36][R60.64+0x12] ;  /* 0x000012243c687981 */ /* 0x000564000c1e1520 */
.L_x_105:
[----:B------:R-:W-:Y:S05]  /*4420*/  BSYNC B1 ;  /* 0x0000000000017941 */ /* 0x000fea0003800000 */
.L_x_104:
[----:B-----5:R-:W-:Y:S01]  /*4430*/  IMAD.U32 R5, R104, 0x10000, RZ ;  /* 0x0001000068057824 */ /* 0x020fe200078e00ff */
[----:B------:R-:W-:Y:S03]  /*4440*/  BSSY B1, `(.L_x_106) ;  /* 0x000000c000017945 */ /* 0x000fe60003800000 */
[----:B------:R-:W-:Y:S01]  /*4450*/  FMUL R4, R5, R90 ;  /* 0x0000005a05047220 */ /* 0x000fe20000400000 */
[----:B------:R-:W-:-:S03]  /*4460*/  @P4 IMAD.MOV.U32 R5, RZ, RZ, R15 ;  /* 0x000000ffff054224 */ /* 0x000fc600078e000f */
[----:B------:R-:W-:-:S05]  /*4470*/  FFMA R4, R29, R88, R4 ;  /* 0x000000581d047223 */ /* 0x000fca0000000004 */
[----:B------:R-:W-:-:S04]  /*4480*/  F2FP.BF16.F32.PACK_AB R4, RZ, R4 ;  /* 0x00000004ff04723e */ /* 0x000fc800000010ff */
[----:B------:R-:W-:Y:S01]  /*4490*/  PRMT R6, R4, 0x7610, R6 ;  /* 0x0000761004067816 */ /* 0x000fe20000000006 */
[----:B------:R-:W-:-:S05]  /*44a0*/  @P4 IMAD.MOV.U32 R4, RZ, RZ, R14 ;  /* 0x000000ffff044224 */ /* 0x000fca00078e000e */
[----:B------:R4:W-:Y:S01]  /*44b0*/  @P4 STG.E.U16 desc[UR36][R4.64+0x12], R6 ;  /* 0x0000120604004986 */ /* 0x0009e2000c101524 */
[----:B------:R-:W-:-:S04]  /*44c0*/  ISETP.NE.AND P4, PT, R108, RZ, PT ;  /* 0x000000ff6c00720c */ /* 0x000fc80003f85270 */
[----:B------:R-:W-:-:S13]  /*44d0*/  ISETP.GT.AND P4, PT, R3, 0x88, P4 ;  /* 0x000000880300780c */ /* 0x000fda0002784270 */
[----:B----4-:R-:W-:Y:S05]  /*44e0*/  @!P4 BRA `(.L_x_107) ;  /* 0x000000000004c947 */ /* 0x010fea0003800000 */
[----:B------:R4:W5:Y:S02]  /*44f0*/  LDG.E.LTC128B.U16 R104, desc[UR36][R10.64+0x10] ;  /* 0x000010240a687981 */ /* 0x000964000c1e1520 */
.L_x_107:
[----:B------:R-:W-:Y:S05]  /*4500*/  BSYNC B1 ;  /* 0x0000000000017941 */ /* 0x000fea0003800000 */
.L_x_106:
        /* <DEDUP_REMOVED lines=9> */
.L_x_109:
[----:B------:R-:W-:Y:S05]  /*45a0*/  BSYNC B1 ;  /* 0x0000000000017941 */ /* 0x000fea0003800000 */
.L_x_108:
[----:B-----5:R-:W-:Y:S01]  /*45b0*/  IMAD.U32 R5, R104, 0x10000, RZ ;  /* 0x0001000068057824 */ /* 0x020fe200078e00ff */
[----:B------:R-:W-:Y:S01]  /*45c0*/  ISETP.NE.AND P6, PT, R105, RZ, PT ;  /* 0x000000ff6900720c */ /* 0x000fe20003fc5270 */
[----:B------:R-:W-:Y:S02]  /*45d0*/  BSSY B1, `(.L_x_110) ;  /* 0x000000b000017945 */ /* 0x000fe40003800000 */
[----:B------:R-:W-:Y:S01]  /*45e0*/  FMUL R4, R5, R90 ;  /* 0x0000005a05047220 */ /* 0x000fe20000400000 */
[----:B------:R-:W-:-:S03]  /*45f0*/  @P4 IMAD.MOV.U32 R5, RZ, RZ, R13 ;  /* 0x000000ffff054224 */ /* 0x000fc600078e000d */
[----:B------:R-:W-:-:S05]  /*4600*/  FFMA R4, R31, R88, R4 ;  /* 0x000000581f047223 */ /* 0x000fca0000000004 */
[----:B------:R-:W-:-:S04]  /*4610*/  F2FP.BF16.F32.PACK_AB R4, RZ, R4 ;  /* 0x00000004ff04723e */ /* 0x000fc800000010ff */
[----:B------:R-:W-:Y:S01]  /*4620*/  PRMT R6, R4, 0x7610, R6 ;  /* 0x0000761004067816 */ /* 0x000fe20000000006 */
[----:B------:R-:W-:-:S05]  /*4630*/  @P4 IMAD.MOV.U32 R4, RZ, RZ, R12 ;  /* 0x000000ffff044224 */ /* 0x000fca00078e000c */
[----:B------:R0:W-:Y:S01]  /*4640*/  @P4 STG.E.U16 desc[UR36][R4.64+0x12], R6 ;  /* 0x0000120604004986 */ /* 0x0001e2000c101524 */
[----:B------:R-:W-:-:S13]  /*4650*/  ISETP.GT.AND P4, PT, R3, 0x80, P6 ;  /* 0x000000800300780c */ /* 0x000fda0003784270 */
[----:B0-----:R-:W-:Y:S05]  /*4660*/  @!P4 BRA `(.L_x_111) ;  /* 0x000000000004c947 */ /* 0x001fea0003800000 */
[----:B------:R0:W5:Y:S02]  /*4670*/  LDG.E.LTC128B.U16 R104, desc[UR36][R60.64+0x20] ;  /* 0x000020243c687981 */ /* 0x000164000c1e1520 */
.L_x_111:
[----:B------:R-:W-:Y:S05]  /*4680*/  BSYNC B1 ;  /* 0x0000000000017941 */ /* 0x000fea0003800000 */
.L_x_110:
[----:B-----5:R-:W-:Y:S01]  /*4690*/  IMAD.U32 R5, R104, 0x10000, RZ ;  /* 0x0001000068057824 */ /* 0x020fe200078e00ff */
[----:B------:R-:W-:Y:S01]  /*46a0*/  ISETP.NE.AND P6, PT, R89, RZ, PT ;  /* 0x000000ff5900720c */ /* 0x000fe20003fc5270 */
        /* <DEDUP_REMOVED lines=11> */
.L_x_113:
[----:B------:R-:W-:Y:S05]  /*4760*/  BSYNC B1 ;  /* 0x0000000000017941 */ /* 0x000fea0003800000 */
.L_x_112:
        /* <DEDUP_REMOVED lines=11> */
[----:B0-----:R-:W-:Y:S05]  /*4820*/  @!P4 BRA `(.L_x_115) ;  /* 0x000000000004c947 */ /* 0x001fea0003800000 */
[----:B------:R0:W5:Y:S02]  /*4830*/  LDG.E.LTC128B.U16 R104, desc[UR36][R10.64+0x20] ;  /* 0x000020240a687981 */ /* 0x000164000c1e1520 */
.L_x_115:
[----:B------:R-:W-:Y:S05]  /*4840*/  BSYNC B1 ;  /* 0x0000000000017941 */ /* 0x000fea0003800000 */
.L_x_114:
[----:B-----5:R-:W-:Y:S01]  /*4850*/  IMAD.U32 R5, R104, 0x10000, RZ ;  /* 0x0001000068057824 */ /* 0x020fe200078e00ff */
[----:B------:R-:W-:Y:S01]  /*4860*/  BSSY B1, `(.L_x_116) ;  /* 0x000000b000017945 */ /* 0x000fe20003800000 */
[----:B------:R-:W-:Y:S02]  /*4870*/  @P4 IMAD.MOV.U32 R4, RZ, RZ, R12 ;  /* 0x000000ffff044224 */ /* 0x000fe400078e000c */
        /* <DEDUP_REMOVED lines=9> */
.L_x_117:
[----:B------:R-:W-:Y:S05]  /*4910*/  BSYNC B1 ;  /* 0x0000000000017941 */ /* 0x000fea0003800000 */
.L_x_116:
        /* <DEDUP_REMOVED lines=13> */
.L_x_119:
[----:B------:R-:W-:Y:S05]  /*49f0*/  BSYNC B1 ;  /* 0x0000000000017941 */ /* 0x000fea0003800000 */
.L_x_118:
        /* <DEDUP_REMOVED lines=13> */
.L_x_121:
[----:B------:R-:W-:Y:S05]  /*4ad0*/  BSYNC B1 ;  /* 0x0000000000017941 */ /* 0x000fea0003800000 */
.L_x_120:
        /* <DEDUP_REMOVED lines=13> */
.L_x_123:
[----:B------:R-:W-:Y:S05]  /*4bb0*/  BSYNC B1 ;  /* 0x0000000000017941 */ /* 0x000fea0003800000 */
.L_x_122:
        /* <DEDUP_REMOVED lines=12> */
.L_x_125:
[----:B------:R-:W-:Y:S05]  /*4c80*/  BSYNC B1 ;  /* 0x0000000000017941 */ /* 0x000fea0003800000 */
.L_x_124:
        /* <DEDUP_REMOVED lines=13> */
.L_x_127:
[----:B------:R-:W-:Y:S05]  /*4d60*/  BSYNC B1 ;  /* 0x0000000000017941 */ /* 0x000fea0003800000 */
.L_x_126:
        /* <DEDUP_REMOVED lines=13> */
.L_x_129:
[----:B------:R-:W-:Y:S05]  /*4e40*/  BSYNC B1 ;  /* 0x0000000000017941 */ /* 0x000fea0003800000 */
.L_x_128:
        /* <DEDUP_REMOVED lines=13> */
.L_x_131:
[----:B------:R-:W-:Y:S05]  /*4f20*/  BSYNC B1 ;  /* 0x0000000000017941 */ /* 0x000fea0003800000 */
.L_x_130:
        /* <DEDUP_REMOVED lines=12> */
.L_x_133:
[----:B------:R-:W-:Y:S05]  /*4ff0*/  BSYNC B1 ;  /* 0x0000000000017941 */ /* 0x000fea0003800000 */
.L_x_132:
        /* <DEDUP_REMOVED lines=13> */
.L_x_135:
[----:B------:R-:W-:Y:S05]  /*50d0*/  BSYNC B1 ;  /* 0x0000000000017941 */ /* 0x000fea0003800000 */
.L_x_134:
        /* <DEDUP_REMOVED lines=12> */
.L_x_137:
[----:B------:R-:W-:Y:S05]  /*51a0*/  BSYNC B1 ;  /* 0x0000000000017941 */ /* 0x000fea0003800000 */
.L_x_136:
        /* <DEDUP_REMOVED lines=12> */
.L_x_139:
[----:B------:R-:W-:Y:S05]  /*5270*/  BSYNC B1 ;  /* 0x0000000000017941 */ /* 0x000fea0003800000 */
.L_x_138:
[----:B-----5:R-:W-:Y:S01]  /*5280*/  IMAD.U32 R5, R104, 0x10000, RZ ;  /* 0x0001000068057824 */ /* 0x020fe200078e00ff */
[----:B------:R-:W-:Y:S01]  /*5290*/  ISETP.GT.AND P5, PT, R3, 0x88, P5 ;  /* 0x000000880300780c */ /* 0x000fe20002fa4270 */
        /* <DEDUP_REMOVED lines=8> */
[----:B------:R-:W-:Y:S05]  /*5320*/  @!P5 BRA `(.L_x_141) ;  /* 0x000000000004d947 */ /* 0x000fea0003800000 */
[----:B------:R0:W5:Y:S02]  /*5330*/  LDG.E.LTC128B.U16 R104, desc[UR36][R10.64+0x52] ;  /* 0x000052240a687981 */ /* 0x000164000c1e1520 */
.L_x_141:
[----:B------:R-:W-:Y:S05]  /*5340*/  BSYNC B1 ;  /* 0x0000000000017941 */ /* 0x000fea0003800000 */
.L_x_140:
[----:B0----5:R-:W-:Y:S01]  /*5350*/  IMAD.U32 R5, R104, 0x10000, RZ ;  /* 0x0001000068057824 */ /* 0x021fe200078e00ff */
[----:B------:R-:W-:Y:S01]  /*5360*/  ISETP.GT.AND P4, PT, R3, 0x80, P3 ;  /* 0x000000800300780c */ /* 0x000fe20001f84270 */
        /* <DEDUP_REMOVED lines=8> */
[----:B------:R-:W-:Y:S05]  /*53f0*/  @!P4 BRA `(.L_x_143) ;  /* 0x000000000004c947 */ /* 0x000fea0003800000 */
[----:B------:R0:W5:Y:S02]  /*5400*/  LDG.E.LTC128B.U16 R104, desc[UR36][R60.64+0x60] ;  /* 0x000060243c687981 */ /* 0x000164000c1e1520 */
.L_x_143:
[----:B------:R-:W-:Y:S05]  /*5410*/  BSYNC B1 ;  /* 0x0000000000017941 */ /* 0x000fea0003800000 */
.L_x_142:
[----:B0----5:R-:W-:Y:S01]  /*5420*/  IMAD.U32 R5, R104, 0x10000, RZ ;  /* 0x0001000068057824 */ /* 0x021fe200078e00ff */
        /* <DEDUP_REMOVED lines=11> */
.L_x_145:
[----:B------:R-:W-:Y:S05]  /*54e0*/  BSYNC B1 ;  /* 0x0000000000017941 */ /* 0x000fea0003800000 */
.L_x_144:
        /* <DEDUP_REMOVED lines=12> */
.L_x_147:
[----:B------:R-:W-:Y:S05]  /*55b0*/  BSYNC B1 ;  /* 0x0000000000017941 */ /* 0x000fea0003800000 */
.L_x_146:
        /* <DEDUP_REMOVED lines=12> */
.L_x_149:
[----:B------:R-:W-:Y:S05]  /*5680*/  BSYNC B1 ;  /* 0x0000000000017941 */ /* 0x000fea0003800000 */
.L_x_148:
        /* <DEDUP_REMOVED lines=12> */
.L_x_151:
[----:B------:R-:W-:Y:S05]  /*5750*/  BSYNC B1 ;  /* 0x0000000000017941 */ /* 0x000fea0003800000 */
.L_x_150:
        /* <DEDUP_REMOVED lines=12> */
.L_x_153:
[----:B------:R-:W-:Y:S05]  /*5820*/  BSYNC B1 ;  /* 0x0000000000017941 */ /* 0x000fea0003800000 */
.L_x_152:
        /* <DEDUP_REMOVED lines=9> */
.L_x_155:
[----:B------:R-:W-:Y:S05]  /*58c0*/  BSYNC B1 ;  /* 0x0000000000017941 */ /* 0x000fea0003800000 */
.L_x_154:
[----:B-----5:R-:W-:Y:S01]  /*58d0*/  IMAD.U32 R5, R104, 0x10000, RZ ;  /* 0x0001000068057824 */ /* 0x020fe200078e00ff */
[----:B------:R-:W-:Y:S01]  /*58e0*/  ISETP.GT.AND P0, PT, R3, 0x88, P0 ;  /* 0x000000880300780c */ /* 0x000fe20000704270 */
[----:B0-----:R-:W-:Y:S01]  /*58f0*/  @P1 IMAD.MOV.U32 R4, RZ, RZ, R12 ;  /* 0x000000ffff041224 */ /* 0x001fe200078e000c */
        /* <DEDUP_REMOVED lines=9> */
.L_x_157:
[----:B------:R-:W-:Y:S05]  /*5990*/  BSYNC B1 ;  /* 0x0000000000017941 */ /* 0x000fea0003800000 */
.L_x_156:
[----:B------:R-:W-:Y:S05]  /*59a0*/  @!P0 BRA `(.L_x_158) ;  /* 0x0000001400f08947 */ /* 0x000fea0003800000 */
[----:B-----5:R-:W-:-:S04]  /*59b0*/  IMAD.U32 R3, R104, 0x10000, RZ ;  /* 0x0001000068037824 */ /* 0x020fc800078e00ff */
[----:B0-----:R-:W-:-:S04]  /*59c0*/  FMUL R4, R3, R90 ;  /* 0x0000005a03047220 */ /* 0x001fc80000400000 */
[----:B------:R-:W-:-:S05]  /*59d0*/  FFMA R4, R55, R88, R4 ;  /* 0x0000005837047223 */ /* 0x000fca0000000004 */
[----:B------:R-:W-:-:S05]  /*59e0*/  F2FP.BF16.F32.PACK_AB R4, RZ, R4 ;  /* 0x00000004ff04723e */ /* 0x000fca00000010ff */
[----:B------:R0:W-:Y:S01]  /*59f0*/  STG.E.U16 desc[UR36][R12.64+0x72], R4 ;  /* 0x000072040c007986 */ /* 0x0001e2000c101524 */
[----:B------:R-:W-:Y:S05]  /*5a00*/  BRA `(.L_x_158) ;  /* 0x0000001400d87947 */ /* 0x000fea0003800000 */
.L_x_35:
[----:B------:R-:W-:Y:S01]  /*5a10*/  ULDC.64 UR4, c[0x0][0x5c0] ;  /* 0x0001700000047ab9 */ /* 0x000fe20000000a00 */
[----:B------:R-:W-:Y:S01]  /*5a20*/  ISETP.GT.AND P3, PT, R4, 0x1, PT ;  /* 0x000000010400780c */ /* 0x000fe20003f64270 */
[-C--:B------:R-:W-:Y:S01]  /*5a30*/  FMUL R56, R56, R88.reuse ;  /* 0x0000005838387220 */ /* 0x080fe20000400000 */
[----:B------:R-:W-:Y:S01]  /*5a40*/  LEA R14, P1, R104, UR4, 0x1 ;  /* 0x00000004680e7c11 */ /* 0x000fe2000f8208ff */
[-C--:B------:R-:W-:Y:S01]  /*5a50*/  FMUL R57, R57, R88.reuse ;  /* 0x0000005839397220 */ /* 0x080fe20000400000 */
[----:B------:R-:W-:Y:S01]  /*5a60*/  IMAD.SHL.U32 R7, R12, 0x10, RZ ;  /* 0x000000100c077824 */ /* 0x000fe200078e00ff */
[C---:B------:R-:W-:Y:S01]  /*5a70*/  ISETP.GT.AND P2, PT, R3.reuse, 0x8, P6 ;  /* 0x000000080300780c */ /* 0x040fe20003744270 */
[-C--:B------:R-:W-:Y:S01]  /*5a80*/  FMUL R58, R58, R88.reuse ;  /* 0x000000583a3a7220 */ /* 0x080fe20000400000 */
[----:B------:R-:W-:Y:S01]  /*5a90*/  LEA.HI.X R15, R104, UR5, R95, 0x1, P1 ;  /* 0x00000005680f7c11 */ /* 0x000fe200088f0c5f */
[----:B------:R-:W-:Y:S01]  /*5aa0*/  IMAD.SHL.U32 R89, R12, 0x100, RZ ;  /* 0x000001000c597824 */ /* 0x000fe200078e00ff */
[----:B------:R-:W-:Y:S01]  /*5ab0*/  ISETP.GT.AND P1, PT, R3, RZ, P3 ;  /* 0x000000ff0300720c */ /* 0x000fe20001f24270 */
[----:B------:R-:W-:Y:S01]  /*5ac0*/  FMUL R59, R59, R88 ;  /* 0x000000583b3b7220 */ /* 0x000fe20000400000 */
[----:B------:R-:W-:Y:S01]  /*5ad0*/  F2FP.BF16.F32.PACK_AB R56, RZ, R56 ;  /* 0x00000038ff38723e */ /* 0x000fe200000010ff */
[-C--:B------:R-:W-:Y:S01]  /*5ae0*/  FMUL R60, R60, R88.reuse ;  /* 0x000000583c3c7220 */ /* 0x080fe20000400000 */
[----:B------:R-:W-:Y:S01]  /*5af0*/  F2FP.BF16.F32.PACK_AB R57, RZ, R57 ;  /* 0x00000039ff39723e */ /* 0x000fe200000010ff */
[-C--:B------:R-:W-:Y:S01]  /*5b00*/  FMUL R61, R61, R88.reuse ;  /* 0x000000583d3d7220 */ /* 0x080fe20000400000 */
[----:B------:R-:W-:Y:S01]  /*5b10*/  SHF.L.U64.HI R5, R12, 0x4, R13 ;  /* 0x000000040c057819 */ /* 0x000fe2000001020d */
[----:B------:R-:W-:Y:S01]  /*5b20*/  @P0 STG.E.U16 desc[UR36][R14.64], R56 ;  /* 0x000000380e000986 */ /* 0x000fe2000c101524 */
[----:B------:R-:W-:Y:S01]  /*5b30*/  PRMT R9, R57, 0x7610, R9 ;  /* 0x0000761039097816 */ /* 0x000fe20000000009 */
[----:B------:R-:W-:Y:S01]  /*5b40*/  FMUL R63, R63, R88 ;  /* 0x000000583f3f7220 */ /* 0x000fe20000400000 */
[----:B------:R-:W-:Y:S01]  /*5b50*/  IADD3 R8, P0, R7, R14, RZ ;  /* 0x0000000e07087210 */ /* 0x000fe20007f1e0ff */
[----:B------:R-:W-:Y:S01]  /*5b60*/  FMUL R62, R62, R88 ;  /* 0x000000583e3e7220 */ /* 0x000fe20000400000 */
[----:B------:R-:W-:Y:S01]  /*5b70*/  F2FP.BF16.F32.PACK_AB R58, RZ, R58 ;  /* 0x0000003aff3a723e */ /* 0x000fe200000010ff */
[--C-:B------:R-:W-:Y:S01]  /*5b80*/  @P1 IMAD.MOV.U32 R10, RZ, RZ, R14.reuse ;  /* 0x000000ffff0a1224 */ /* 0x100fe200078e000e */
[----:B------:R-:W-:Y:S01]  /*5b90*/  SHF.L.U64.HI R57, R12, 0x8, R13 ;  /* 0x000000080c397819 */ /* 0x000fe2000001020d */
[--C-:B------:R-:W-:Y:S01]  /*5ba0*/  @P1 IMAD.MOV.U32 R11, RZ, RZ, R15.reuse ;  /* 0x000000ffff0b1224 */ /* 0x100fe200078e000f */
[----:B------:R-:W-:Y:S01]  /*5bb0*/  ISETP.GT.AND P4, PT, R4, 0x8, PT ;  /* 0x000000080400780c */ /* 0x000fe20003f84270 */
[-C--:B------:R-:W-:Y:S01]  /*5bc0*/  FMUL R64, R64, R88.reuse ;  /* 0x0000005840407220 */ /* 0x080fe20000400000 */
[----:B------:R-:W-:Y:S01]  /*5bd0*/  F2FP.BF16.F32.PACK_AB R59, RZ, R59 ;  /* 0x0000003bff3b723e */ /* 0x000fe200000010ff */
[----:B------:R-:W-:Y:S01]  /*5be0*/  FMUL R65, R65, R88 ;  /* 0x0000005841417220 */ /* 0x000fe20000400000 */
[----:B------:R0:W-:Y:S01]  /*5bf0*/  @P1 STG.E.U16 desc[UR36][R10.64+0x2], R9 ;  /* 0x000002090a001986 */ /* 0x0001e2000c101524 */
[----:B------:R-:W-:Y:S01]  /*5c00*/  F2FP.BF16.F32.PACK_AB R60, RZ, R60 ;  /* 0x0000003cff3c723e */ /* 0x000fe200000010ff */
[-C--:B------:R-:W-:Y:S01]  /*5c10*/  FMUL R66, R66, R88.reuse ;  /* 0x0000005842427220 */ /* 0x080fe20000400000 */
[----:B------:R-:W-:Y:S01]  /*5c20*/  F2FP.BF16.F32.PACK_AB R61, RZ, R61 ;  /* 0x0000003dff3d723e */ /* 0x000fe200000010ff */
[-C--:B------:R-:W-:Y:S01]  /*5c30*/  FMUL R67, R67, R88.reuse ;  /* 0x0000005843437220 */ /* 0x080fe20000400000 */
[----:B------:R-:W-:Y:S01]  /*5c40*/  F2FP.BF16.F32.PACK_AB R63, RZ, R63 ;  /* 0x0000003fff3f723e */ /* 0x000fe200000010ff */
[----:B------:R-:W-:Y:S01]  /*5c50*/  FMUL R68, R68, R88 ;  /* 0x0000005844447220 */ /* 0x000fe20000400000 */
[----:B------:R-:W-:Y:S01]  /*5c60*/  F2FP.BF16.F32.PACK_AB R62, RZ, R62 ;  /* 0x0000003eff3e723e */ /* 0x000fe200000010ff */
[----:B------:R-:W-:Y:S01]  /*5c70*/  FMUL R69, R69, R88 ;  /* 0x0000005845457220 */ /* 0x000fe20000400000 */
[----:B------:R-:W-:Y:S01]  /*5c80*/  F2FP.BF16.F32.PACK_AB R64, RZ, R64 ;  /* 0x00000040ff40723e */ /* 0x000fe200000010ff */
[-C--:B------:R-:W-:Y:S01]  /*5c90*/  FMUL R70, R70, R88.reuse ;  /* 0x0000005846467220 */ /* 0x080fe20000400000 */
[----:B------:R-:W-:Y:S01]  /*5ca0*/  F2FP.BF16.F32.PACK_AB R65, RZ, R65 ;  /* 0x00000041ff41723e */ /* 0x000fe200000010ff */
[----:B0-----:R-:W-:Y:S01]  /*5cb0*/  IMAD.X R9, R5, 0x1, R15, P0 ;  /* 0x0000000105097824 */ /* 0x001fe200000e060f */
[----:B------:R-:W-:Y:S01]  /*5cc0*/  ISETP.GT.AND P0, PT, R3, 0x8, P3 ;  /* 0x000000080300780c */ /* 0x000fe20001f04270 */
[-C--:B------:R-:W-:Y:S01]  /*5cd0*/  FMUL R71, R71, R88.reuse ;  /* 0x0000005847477220 */ /* 0x080fe20000400000 */
[----:B------:R-:W-:Y:S01]  /*5ce0*/  ISETP.GT.AND P3, PT, R4, 0x9, PT ;  /* 0x000000090400780c */ /* 0x000fe20003f64270 */
[----:B------:R-:W-:Y:S01]  /*5cf0*/  FMUL R72, R72, R88 ;  /* 0x0000005848487220 */ /* 0x000fe20000400000 */
[----:B------:R-:W-:Y:S01]  /*5d00*/  @P2 STG.E.U16 desc[UR36][R8.64], R58 ;  /* 0x0000003a08002986 */ /* 0x000fe2000c101524 */
[----:B------:R-:W-:Y:S01]  /*5d10*/  IADD3 R6, P1, P2, R89, R14, R7 ;  /* 0x0000000e59067210 */ /* 0x000fe20007a3e007 */
[----:B------:R-:W-:Y:S01]  /*5d20*/  FMUL R73, R73, R88 ;  /* 0x0000005849497220 */ /* 0x000fe20000400000 */
[----:B------:R-:W-:Y:S01]  /*5d30*/  F2FP.BF16.F32.PACK_AB R66, RZ, R66 ;  /* 0x00000042ff42723e */ /* 0x000fe200000010ff */
[-C--:B------:R-:W-:Y:S01]  /*5d40*/  FMUL R74, R74, R88.reuse ;  /* 0x000000584a4a7220 */ /* 0x080fe20000400000 */
[----:B------:R-:W-:Y:S01]  /*5d50*/  IADD3.X R7, R57, R15, R5, P1, P2 ;  /* 0x0000000f39077210 */ /* 0x000fe20000fe4405 */
[-C--:B------:R-:W-:Y:S01]  /*5d60*/  FMUL R75, R75, R88.reuse ;  /* 0x000000584b4b7220 */ /* 0x080fe20000400000 */
[C---:B------:R-:W-:Y:S01]  /*5d70*/  ISETP.GT.AND P1, PT, R3.reuse, RZ, P4 ;  /* 0x000000ff0300720c */ /* 0x040fe20002724270 */
[-C--:B------:R-:W-:Y:S01]  /*5d80*/  FMUL R76, R76, R88.reuse ;  /* 0x000000584c4c7220 */ /* 0x080fe20000400000 */
[----:B------:R-:W-:Y:S01]  /*5d90*/  @P0 STG.E.U16 desc[UR36][R8.64+0x2], R59 ;  /* 0x0000023b08000986 */ /* 0x000fe2000c101524 */
[----:B------:R-:W-:Y:S01]  /*5da0*/  ISETP.GT.AND P0, PT, R3, RZ, P3 ;  /* 0x000000ff0300720c */ /* 0x000fe20001f04270 */
[-C--:B------:R-:W-:Y:S01]  /*5db0*/  FMUL R77, R77, R88.reuse ;  /* 0x000000584d4d7220 */ /* 0x080fe20000400000 */
[----:B------:R-:W-:Y:S01]  /*5dc0*/  ISETP.GT.AND P2, PT, R4, 0x11, PT ;  /* 0x000000110400780c */ /* 0x000fe20003f44270 */
[-C--:B------:R-:W-:Y:S01]  /*5dd0*/  FMUL R78, R78, R88.reuse ;  /* 0x000000584e4e7220 */ /* 0x080fe20000400000 */
[----:B------:R-:W-:Y:S01]  /*5de0*/  F2FP.BF16.F32.PACK_AB R67, RZ, R67 ;  /* 0x00000043ff43723e */ /* 0x000fe200000010ff */
[----:B------:R-:W-:Y:S01]  /*5df0*/  FMUL R79, R79, R88 ;  /* 0x000000584f4f7220 */ /* 0x000fe20000400000 */
[----:B------:R-:W-:Y:S01]  /*5e00*/  F2FP.BF16.F32.PACK_AB R68, RZ, R68 ;  /* 0x00000044ff44723e */ /* 0x000fe200000010ff */
[-C--:B------:R-:W-:Y:S01]  /*5e10*/  FMUL R80, R80, R88.reuse ;  /* 0x0000005850507220 */ /* 0x080fe20000400000 */
[----:B------:R-:W-:Y:S01]  /*5e20*/  F2FP.BF16.F32.PACK_AB R69, RZ, R69 ;  /* 0x00000045ff45723e */ /* 0x000fe200000010ff */
[----:B------:R-:W-:Y:S01]  /*5e30*/  FMUL R81, R81, R88 ;  /* 0x0000005851517220 */ /* 0x000fe20000400000 */
[--C-:B------:R-:W-:Y:S01]  /*5e40*/  @P1 IMAD.MOV.U32 R10, RZ, RZ, R14.reuse ;  /* 0x000000ffff0a1224 */ /* 0x100fe200078e000e */
[----:B------:R-:W-:Y:S01]  /*5e50*/  F2FP.BF16.F32.PACK_AB R70, RZ, R70 ;  /* 0x00000046ff46723e */ /* 0x000fe200000010ff */
[--C-:B------:R-:W-:Y:S01]  /*5e60*/  @P1 IMAD.MOV.U32 R11, RZ, RZ, R15.reuse ;  /* 0x000000ffff0b1224 */ /* 0x100fe200078e000f */
[----:B------:R-:W-:Y:S01]  /*5e70*/  F2FP.BF16.F32.PACK_AB R71, RZ, R71 ;  /* 0x00000047ff47723e */ /* 0x000fe200000010ff */
[----:B------:R-:W-:Y:S01]  /*5e80*/  FMUL R82, R82, R88 ;  /* 0x0000005852527220 */ /* 0x000fe20000400000 */
[----:B------:R-:W-:Y:S01]  /*5e90*/  F2FP.BF16.F32.PACK_AB R72, RZ, R72 ;  /* 0x00000048ff48723e */ /* 0x000fe200000010ff */
[-C--:B------:R-:W-:Y:S01]  /*5ea0*/  FMUL R83, R83, R88.reuse ;  /* 0x0000005853537220 */ /* 0x080fe20000400000 */
[----:B------:R0:W-:Y:S01]  /*5eb0*/  @P1 STG.E.U16 desc[UR36][R10.64+0x10], R60 ;  /* 0x0000103c0a001986 */ /* 0x0001e2000c101524 */
[----:B------:R-:W-:Y:S01]  /*5ec0*/  ISETP.GT.AND P1, PT, R3, 0x8, P4 ;  /* 0x000000080300780c */ /* 0x000fe20002724270 */
[-C--:B------:R-:W-:Y:S01]  /*5ed0*/  FMUL R84, R84, R88.reuse ;  /* 0x0000005854547220 */ /* 0x080fe20000400000 */
[----:B------:R-:W-:Y:S01]  /*5ee0*/  F2FP.BF16.F32.PACK_AB R73, RZ, R73 ;  /* 0x00000049ff49723e */ /* 0x000fe200000010ff */
[----:B------:R-:W-:Y:S01]  /*5ef0*/  FMUL R85, R85, R88 ;  /* 0x0000005855557220 */ /* 0x000fe20000400000 */
[----:B------:R-:W-:Y:S01]  /*5f00*/  F2FP.BF16.F32.PACK_AB R74, RZ, R74 ;  /* 0x0000004aff4a723e */ /* 0x000fe200000010ff */
[-C--:B------:R-:W-:Y:S01]  /*5f10*/  FMUL R86, R86, R88.reuse ;  /* 0x0000005856567220 */ /* 0x080fe20000400000 */
[----:B------:R-:W-:Y:S01]  /*5f20*/  F2FP.BF16.F32.PACK_AB R75, RZ, R75 ;  /* 0x0000004bff4b723e */ /* 0x000fe200000010ff */
[-C--:B------:R-:W-:Y:S01]  /*5f30*/  FMUL R87, R87, R88.reuse ;  /* 0x0000005857577220 */ /* 0x080fe20000400000 */
[----:B------:R-:W-:Y:S01]  /*5f40*/  ISETP.GT.AND P5, PT, R4, 0x28, PT ;  /* 0x000000280400780c */ /* 0x000fe20003fa4270 */
[----:B------:R-:W-:Y:S01]  /*5f50*/  FMUL R24, R24, R88 ;  /* 0x0000005818187220 */ /* 0x000fe20000400000 */
[----:B------:R-:W-:Y:S01]  /*5f60*/  F2FP.BF16.F32.PACK_AB R76, RZ, R76 ;  /* 0x0000004cff4c723e */ /* 0x000fe200000010ff */
[--C-:B0-----:R-:W-:Y:S01]  /*5f70*/  @P0 IMAD.MOV.U32 R10, RZ, RZ, R14.reuse ;  /* 0x000000ffff0a0224 */ /* 0x101fe200078e000e */
[----:B------:R-:W-:Y:S01]  /*5f80*/  ISETP.GT.AND P4, PT, R4, 0x29, PT ;  /* 0x000000290400780c */ /* 0x000fe20003f84270 */
        /* <DEDUP_REMOVED lines=8> */
[C---:B------:R-:W-:Y:S01]  /*6010*/  ISETP.GT.AND P3, PT, R4.reuse, 0x10, PT ;  /* 0x000000100400780c */ /* 0x040fe20003f64270 */
[----:B------:R-:W-:Y:S01]  /*6020*/  @P1 STG.E.U16 desc[UR36][R8.64+0x10], R62 ;  /* 0x0000103e08001986 */ /* 0x000fe2000c101524 */
        /* <DEDUP_REMOVED lines=8> */
[----:B------:R-:W-:Y:S01]  /*60b0*/  F2FP.BF16.F32.PACK_AB R82, RZ, R82 ;  /* 0x00000052ff52723e */ /* 0x000fe200000010ff */
[----:B------:R-:W-:Y:S01]  /*60c0*/  @P0 STG.E.U16 desc[UR36][R8.64+0x12], R63 ;  /* 0x0000123f08000986 */ /* 0x000fe2000c101524 */
[----:B------:R-:W-:Y:S01]  /*60d0*/  ISETP.GT.AND P0, PT, R3, RZ, P3 ;  /* 0x000000ff0300720c */ /* 0x000fe20001f04270 */
[-C--:B------:R-:W-:Y:S01]  /*60e0*/  FMUL R32, R32, R88.reuse ;  /* 0x0000005820207220 */ /* 0x080fe20000400000 */
[----:B------:R-:W-:Y:S01]  /*60f0*/  F2FP.BF16.F32.PACK_AB R83, RZ, R83 ;  /* 0x00000053ff53723e */ /* 0x000fe200000010ff */
[----:B------:R-:W-:Y:S01]  /*6100*/  FMUL R33, R33, R88 ;  /* 0x0000005821217220 */ /* 0x000fe20000400000 */
[----:B------:R-:W-:Y:S01]  /*6110*/  F2FP.BF16.F32.PACK_AB R84, RZ, R84 ;  /* 0x00000054ff54723e */ /* 0x000fe200000010ff */
[-C--:B------:R-:W-:Y:S01]  /*6120*/  FMUL R34, R34, R88.reuse ;  /* 0x0000005822227220 */ /* 0x080fe20000400000 */
[----:B------:R-:W-:Y:S01]  /*6130*/  P2R R5, PR, RZ, 0x20 ;  /* 0x00000020ff057803 */ /* 0x000fe20000000000 */
[-C--:B------:R-:W-:Y:S01]  /*6140*/  FMUL R35, R35, R88.reuse ;  /* 0x0000005823237220 */ /* 0x080fe20000400000 */
[----:B------:R-:W-:Y:S01]  /*6150*/  F2FP.BF16.F32.PACK_AB R85, RZ, R85 ;  /* 0x00000055ff55723e */ /* 0x000fe200000010ff */
[----:B------:R-:W-:Y:S01]  /*6160*/  FMUL R36, R36, R88 ;  /* 0x0000005824247220 */ /* 0x000fe20000400000 */
[----:B------:R-:W-:Y:S01]  /*6170*/  F2FP.BF16.F32.PACK_AB R86, RZ, R86 ;  /* 0x00000056ff56723e */ /* 0x000fe200000010ff */
[----:B------:R-:W-:Y:S01]  /*6180*/  FMUL R37, R37, R88 ;  /* 0x0000005825257220 */ /* 0x000fe20000400000 */
[----:B------:R-:W-:Y:S01]  /*6190*/  F2FP.BF16.F32.PACK_AB R87, RZ, R87 ;  /* 0x00000057ff57723e */ /* 0x000fe200000010ff */
[--C-:B0-----:R-:W-:Y:S01]  /*61a0*/  @P0 IMAD.MOV.U32 R10, RZ, RZ, R14.reuse ;  /* 0x000000ffff0a0224 */ /* 0x101fe200078e000e */
[----:B------:R-:W-:Y:S01]  /*61b0*/  F2FP.BF16.F32.PACK_AB R24, RZ, R24 ;  /* 0x00000018ff18723e */ /* 0x000fe200000010ff */
[--C-:B------:R-:W-:Y:S01]  /*61c0*/  @P0 IMAD.MOV.U32 R11, RZ, RZ, R15.reuse ;  /* 0x000000ffff0b0224 */ /* 0x100fe200078e000f */
[----:B------:R-:W-:Y:S01]  /*61d0*/  F2FP.BF16.F32.PACK_AB R25, RZ, R25 ;  /* 0x00000019ff19723e */ /* 0x000fe200000010ff */
[----:B------:R-:W-:Y:S01]  /*61e0*/  FMUL R38, R38, R88 ;  /* 0x0000005826267220 */ /* 0x000fe20000400000 */
[----:B------:R-:W-:Y:S01]  /*61f0*/  F2FP.BF16.F32.PACK_AB R26, RZ, R26 ;  /* 0x0000001aff1a723e */ /* 0x000fe200000010ff */
[-C--:B------:R-:W-:Y:S01]  /*6200*/  FMUL R39, R39, R88.reuse ;  /* 0x0000005827277220 */ /* 0x080fe20000400000 */
[----:B------:R0:W-:Y:S01]  /*6210*/  @P0 STG.E.U16 desc[UR36][R10.64+0x20], R64 ;  /* 0x000020400a000986 */ /* 0x0001e2000c101524 */
[----:B------:R-:W-:Y:S01]  /*6220*/  ISETP.GT.AND P0, PT, R3, RZ, P2 ;  /* 0x000000ff0300720c */ /* 0x000fe20001704270 */
        /* <DEDUP_REMOVED lines=12> */
[----:B0-----:R-:W-:Y:S01]  /*62f0*/  @P0 IMAD.MOV.U32 R10, RZ, RZ, R14 ;  /* 0x000000ffff0a0224 */ /* 0x001fe200078e000e */
[----:B------:R-:W-:Y:S01]  /*6300*/  F2FP.BF16.F32.PACK_AB R33, RZ, R33 ;  /* 0x00000021ff21723e */ /* 0x000fe200000010ff */
[----:B------:R-:W-:Y:S01]  /*6310*/  @P0 IMAD.MOV.U32 R11, RZ, RZ, R15 ;  /* 0x000000ffff0b0224 */ /* 0x000fe200078e000f */
[----:B------:R-:W-:Y:S01]  /*6320*/  F2FP.BF16.F32.PACK_AB R34, RZ, R34 ;  /* 0x00000022ff22723e */ /* 0x000fe200000010ff */
[-C--:B------:R-:W-:Y:S01]  /*6330*/  FMUL R46, R46, R88.reuse ;  /* 0x000000582e2e7220 */ /* 0x080fe20000400000 */
[----:B------:R-:W-:Y:S01]  /*6340*/  F2FP.BF16.F32.PACK_AB R35, RZ, R35 ;  /* 0x00000023ff23723e */ /* 0x000fe200000010ff */
[-C--:B------:R-:W-:Y:S01]  /*6350*/  FMUL R47, R47, R88.reuse ;  /* 0x000000582f2f7220 */ /* 0x080fe20000400000 */
[----:B------:R0:W-:Y:S01]  /*6360*/  @P0 STG.E.U16 desc[UR36][R10.64+0x22], R65 ;  /* 0x000022410a000986 */ /* 0x0001e2000c101524 */
[----:B------:R-:W-:Y:S01]  /*6370*/  ISETP.GT.AND P0, PT, R3, 0x8, P3 ;  /* 0x000000080300780c */ /* 0x000fe20001f04270 */
[-C--:B------:R-:W-:Y:S01]  /*6380*/  FMUL R48, R48, R88.reuse ;  /* 0x0000005830307220 */ /* 0x080fe20000400000 */
[----:B------:R-:W-:Y:S01]  /*6390*/  ISETP.GT.AND P3, PT, R4, 0x30, PT ;  /* 0x000000300400780c */ /* 0x000fe20003f64270 */
        /* <DEDUP_REMOVED lines=11> */
[----:B------:R-:W-:Y:S01]  /*6450*/  ISETP.GT.AND P0, PT, R3, 0x8, P2 ;  /* 0x000000080300780c */ /* 0x000fe20001704270 */
[-C--:B------:R-:W-:Y:S01]  /*6460*/  FMUL R54, R54, R88.reuse ;  /* 0x0000005836367220 */ /* 0x080fe20000400000 */
[----:B------:R-:W-:Y:S01]  /*6470*/  ISETP.GT.AND P2, PT, R4, 0x18, PT ;  /* 0x000000180400780c */ /* 0x000fe20003f44270 */
[----:B------:R-:W-:Y:S01]  /*6480*/  FMUL R55, R55, R88 ;  /* 0x0000005837377220 */ /* 0x000fe20000400000 */
[----:B------:R-:W-:-:S02]  /*6490*/  F2FP.BF16.F32.PACK_AB R41, RZ, R41 ;  /* 0x00000029ff29723e */ /* 0x000fc400000010ff */
[----:B------:R-:W-:Y:S02]  /*64a0*/  F2FP.BF16.F32.PACK_AB R42, RZ, R42 ;  /* 0x0000002aff2a723e */ /* 0x000fe400000010ff */
[----:B------:R-:W-:Y:S02]  /*64b0*/  F2FP.BF16.F32.PACK_AB R43, RZ, R43 ;  /* 0x0000002bff2b723e */ /* 0x000fe400000010ff */
[----:B------:R-:W-:Y:S02]  /*64c0*/  F2FP.BF16.F32.PACK_AB R44, RZ, R44 ;  /* 0x0000002cff2c723e */ /* 0x000fe400000010ff */
[----:B------:R-:W-:Y:S01]  /*64d0*/  F2FP.BF16.F32.PACK_AB R45, RZ, R45 ;  /* 0x0000002dff2d723e */ /* 0x000fe200000010ff */
[----:B------:R-:W-:Y:S01]  /*64e0*/  @P0 STG.E.U16 desc[UR36][R8.64+0x22], R67 ;  /* 0x0000224308000986 */ /* 0x000fe2000c101524 */
[----:B------:R-:W-:Y:S02]  /*64f0*/  ISETP.GT.AND P0, PT, R3, RZ, P2 ;  /* 0x000000ff0300720c */ /* 0x000fe40001704270 */
[----:B------:R-:W-:-:S02]  /*6500*/  F2FP.BF16.F32.PACK_AB R46, RZ, R46 ;  /* 0x0000002eff2e723e */ /* 0x000fc400000010ff */
[----:B------:R-:W-:Y:S02]  /*6510*/  F2FP.BF16.F32.PACK_AB R47, RZ, R47 ;  /* 0x0000002fff2f723e */ /* 0x000fe400000010ff */
[----:B------:R-:W-:Y:S02]  /*6520*/  F2FP.BF16.F32.PACK_AB R48, RZ, R48 ;  /* 0x00000030ff30723e */ /* 0x000fe400000010ff */
[----:B------:R-:W-:Y:S02]  /*6530*/  F2FP.BF16.F32.PACK_AB R49, RZ, R49 ;  /* 0x00000031ff31723e */ /* 0x000fe400000010ff */
[----:B------:R-:W-:Y:S02]  /*6540*/  F2FP.BF16.F32.PACK_AB R50, RZ, R50 ;  /* 0x00000032ff32723e */ /* 0x000fe400000010ff */
[----:B------:R-:W-:Y:S01]  /*6550*/  F2FP.BF16.F32.PACK_AB R51, RZ, R51 ;  /* 0x00000033ff33723e */ /* 0x000fe200000010ff */
[----:B0-----:R-:W-:Y:S01]  /*6560*/  @P0 IMAD.MOV.U32 R10, RZ, RZ, R14 ;  /* 0x000000ffff0a0224 */ /* 0x001fe200078e000e */
[----:B------:R-:W-:Y:S01]  /*6570*/  F2FP.BF16.F32.PACK_AB R52, RZ, R52 ;  /* 0x00000034ff34723e */ /* 0x000fe200000010ff */
[----:B------:R-:W-:Y:S01]  /*6580*/  @P0 IMAD.MOV.U32 R11, RZ, RZ, R15 ;  /* 0x000000ffff0b0224 */ /* 0x000fe200078e000f */
[----:B------:R-:W-:-:S02]  /*6590*/  F2FP.BF16.F32.PACK_AB R53, RZ, R53 ;  /* 0x00000035ff35723e */ /* 0x000fc400000010ff */
[----:B------:R-:W-:Y:S02]  /*65a0*/  F2FP.BF16.F32.PACK_AB R54, RZ, R54 ;  /* 0x00000036ff36723e */ /* 0x000fe400000010ff */
[----:B------:R0:W-:Y:S01]  /*65b0*/  @P0 STG.E.U16 desc[UR36][R10.64+0x30], R68 ;  /* 0x000030440a000986 */ /* 0x0001e2000c101524 */
[----:B------:R-:W-:Y:S02]  /*65c0*/  ISETP.GT.AND P0, PT, R3, RZ, P1 ;  /* 0x000000ff0300720c */ /* 0x000fe40000f04270 */
[----:B------:R-:W-:-:S11]  /*65d0*/  F2FP.BF16.F32.PACK_AB R55, RZ, R55 ;  /* 0x00000037ff37723e */ /* 0x000fd600000010ff */
[----:B0-----:R-:W-:Y:S02]  /*65e0*/  @P0 IMAD.MOV.U32 R10, RZ, RZ, R14 ;  /* 0x000000ffff0a0224 */ /* 0x001fe400078e000e */
[----:B------:R-:W-:-:S05]  /*65f0*/  @P0 IMAD.MOV.U32 R11, RZ, RZ, R15 ;  /* 0x000000ffff0b0224 */ /* 0x000fca00078e000f */
[----:B------:R0:W-:Y:S01]  /*6600*/  @P0 STG.E.U16 desc[UR36][R10.64+0x32], R69 ;  /* 0x000032450a000986 */ /* 0x0001e2000c101524 */
[----:B------:R-:W-:Y:S02]  /*6610*/  ISETP.GT.AND P0, PT, R3, 0x8, P2 ;  /* 0x000000080300780c */ /* 0x000fe40001704270 */
[----:B------:R-:W-:-:S11]  /*6620*/  ISETP.GT.AND P2, PT, R4, 0x20, PT ;  /* 0x000000200400780c */ /* 0x000fd60003f44270 */
[----:B------:R-:W-:Y:S01]  /*6630*/  @P0 STG.E.U16 desc[UR36][R8.64+0x30], R70 ;  /* 0x0000304608000986 */ /* 0x000fe2000c101524 */
[----:B------:R-:W-:Y:S02]  /*6640*/  ISETP.GT.AND P0, PT, R3, 0x8, P1 ;  /* 0x000000080300780c */ /* 0x000fe40000f04270 */
[----:B------:R-:W-:-:S11]  /*6650*/  ISETP.GT.AND P1, PT, R4, 0x21, PT ;  /* 0x000000210400780c */ /* 0x000fd60003f24270 */
[----:B------:R-:W-:Y:S01]  /*6660*/  @P0 STG.E.U16 desc[UR36][R8.64+0x32], R71 ;  /* 0x0000324708000986 */ /* 0x000fe2000c101524 */
[----:B------:R-:W-:-:S13]  /*6670*/  ISETP.GT.AND P0, PT, R3, RZ, P2 ;  /* 0x000000ff0300720c */ /* 0x000fda0001704270 */
[----:B0-----:R-:W-:Y:S02]  /*6680*/  @P0 IMAD.MOV.U32 R10, RZ, RZ, R14 ;  /* 0x000000ffff0a0224 */ /* 0x001fe400078e000e */
[----:B------:R-:W-:-:S05]  /*6690*/  @P0 IMAD.MOV.U32 R11, RZ, RZ, R15 ;  /* 0x000000ffff0b0224 */ /* 0x000fca00078e000f */
[----:B------:R0:W-:Y:S01]  /*66a0*/  @P0 STG.E.U16 desc[UR36][R10.64+0x40], R72 ;  /* 0x000040480a000986 */ /* 0x0001e2000c101524 */
[----:B------:R-:W-:-:S13]  /*66b0*/  ISETP.GT.AND P0, PT, R3, RZ, P1 ;  /* 0x000000ff0300720c */ /* 0x000fda0000f04270 */
[----:B0-----:R-:W-:Y:S02]  /*66c0*/  @P0 IMAD.MOV.U32 R10, RZ, RZ, R14 ;  /* 0x000000ffff0a0224 */ /* 0x001fe400078e000e */
[----:B------:R-:W-:-:S05]  /*66d0*/  @P0 IMAD.MOV.U32 R11, RZ, RZ, R15 ;  /* 0x000000ffff0b0224 */ /* 0x000fca00078e000f */
[----:B------:R0:W-:Y:S01]  /*66e0*/  @P0 STG.E.U16 desc[UR36][R10.64+0x42], R73 ;  /* 0x000042490a000986 */ /* 0x0001e2000c101524 */
[----:B------:R-:W-:Y:S02]  /*66f0*/  ISETP.GT.AND P0, PT, R3, 0x8, P2 ;  /* 0x000000080300780c */ /* 0x000fe40001704270 */
[----:B------:R-:W-:-:S11]  /*6700*/  ISETP.GT.AND P2, PT, R4, 0x38, PT ;  /* 0x000000380400780c */ /* 0x000fd60003f44270 */
[----:B------:R-:W-:Y:S01]  /*6710*/  @P0 STG.E.U16 desc[UR36][R8.64+0x40], R74 ;  /* 0x0000404a08000986 */ /* 0x000fe2000c101524 */
[----:B------:R-:W-:-:S13]  /*6720*/  ISETP.GT.AND P0, PT, R3, 0x8, P1 ;  /* 0x000000080300780c */ /* 0x000fda0000f04270 */
        /* <DEDUP_REMOVED lines=9> */
[----:B------:R-:W-:-:S13]  /*67c0*/  ISETP.GT.AND P0, PT, R3, 0x8, P5 ;  /* 0x000000080300780c */ /* 0x000fda0002f04270 */
[----:B------:R-:W-:Y:S01]  /*67d0*/  @P0 STG.E.U16 desc[UR36][R8.64+0x50], R78 ;  /* 0x0000504e08000986 */ /* 0x000fe2000c101524 */
[----:B------:R-:W-:-:S13]  /*67e0*/  ISETP.GT.AND P0, PT, R3, 0x8, P4 ;  /* 0x000000080300780c */ /* 0x000fda0002704270 */
[----:B------:R-:W-:Y:S01]  /*67f0*/  @P0 STG.E.U16 desc[UR36][R8.64+0x52], R79 ;  /* 0x0000524f08000986 */ /* 0x000fe2000c101524 */
[----:B------:R-:W-:-:S13]  /*6800*/  ISETP.GT.AND P0, PT, R3, RZ, P3 ;  /* 0x000000ff0300720c */ /* 0x000fda0001f04270 */
[----:B0-----:R-:W-:Y:S02]  /*6810*/  @P0 IMAD.MOV.U32 R10, RZ, RZ, R14 ;  /* 0x000000ffff0a0224 */ /* 0x001fe400078e000e */
[----:B------:R-:W-:-:S05]  /*6820*/  @P0 IMAD.MOV.U32 R11, RZ, RZ, R15 ;  /* 0x000000ffff0b0224 */ /* 0x000fca00078e000f */
[----:B------:R0:W-:Y:S01]  /*6830*/  @P0 STG.E.U16 desc[UR36][R10.64+0x60], R80 ;  /* 0x000060500a000986 */ /* 0x0001e2000c101524 */
[----:B------:R-:W-:-:S04]  /*6840*/  ISETP.GT.AND P0, PT, R4, 0x31, PT ;  /* 0x000000310400780c */ /* 0x000fc80003f04270 */
        /* <DEDUP_REMOVED lines=8> */
[----:B------:R-:W-:-:S05]  /*68d0*/  IADD3 R12, P1, R89, R8, RZ ;  /* 0x00000008590c7210 */ /* 0x000fca0007f3e0ff */
[----:B------:R-:W-:Y:S01]  /*68e0*/  IMAD.X R13, R57, 0x1, R9, P1 ;  /* 0x00000001390d7824 */ /* 0x000fe200008e0609 */
[----:B------:R-:W-:-:S13]  /*68f0*/  ISETP.GT.AND P1, PT, R3, RZ, P2 ;  /* 0x000000ff0300720c */ /* 0x000fda0001724270 */
[----:B------:R-:W-:Y:S01]  /*6900*/  @P1 STG.E.U16 desc[UR36][R14.64+0x70], R84 ;  /* 0x000070540e001986 */ /* 0x000fe2000c101524 */
[----:B------:R-:W-:-:S05]  /*6910*/  IADD3 R20, P1, R89, R8, RZ ;  /* 0x0000000859147210 */ /* 0x000fca0007f3e0ff */
[----:B------:R-:W-:Y:S01]  /*6920*/  IMAD.X R21, R57, 0x1, R9, P1 ;  /* 0x0000000139157824 */ /* 0x000fe200008e0609 */
[----:B0-----:R-:W-:-:S05]  /*6930*/  IADD3 R10, P1, R89, R14, RZ ;  /* 0x0000000e590a7210 */ /* 0x001fca0007f3e0ff */
[----:B------:R-:W-:Y:S01]  /*6940*/  IMAD.X R11, R57, 0x1, R15, P1 ;  /* 0x00000001390b7824 */ /* 0x000fe200008e060f */
[----:B------:R-:W-:-:S04]  /*6950*/  ISETP.GT.AND P1, PT, R4, 0x39, PT ;  /* 0x000000390400780c */ /* 0x000fc80003f24270 */
[----:B------:R-:W-:-:S13]  /*6960*/  ISETP.GT.AND P5, PT, R3, RZ, P1 ;  /* 0x000000ff0300720c */ /* 0x000fda0000fa4270 */
[----:B------:R-:W-:Y:S01]  /*6970*/  @P5 STG.E.U16 desc[UR36][R14.64+0x72], R85 ;  /* 0x000072550e005986 */ /* 0x000fe2000c101524 */
[----:B------:R-:W-:-:S13]  /*6980*/  ISETP.GT.AND P5, PT, R3, 0x8, P2 ;  /* 0x000000080300780c */ /* 0x000fda00017a4270 */
[----:B------:R-:W-:Y:S01]  /*6990*/  @P5 STG.E.U16 desc[UR36][R8.64+0x70], R86 ;  /* 0x0000705608005986 */ /* 0x000fe2000c101524 */
[----:B------:R-:W-:-:S13]  /*69a0*/  ISETP.GT.AND P5, PT, R3, 0x8, P1 ;  /* 0x000000080300780c */ /* 0x000fda0000fa4270 */
[----:B------:R0:W-:Y:S01]  /*69b0*/  @P5 STG.E.U16 desc[UR36][R8.64+0x72], R87 ;  /* 0x0000725708005986 */ /* 0x0001e2000c101524 */
[C---:B------:R-:W-:Y:S02]  /*69c0*/  ISETP.GT.AND P5, PT, R3.reuse, 0x80, P6 ;  /* 0x000000800300780c */ /* 0x040fe400037a4270 */
[----:B------:R-:W-:-:S11]  /*69d0*/  ISETP.GT.AND P6, PT, R3, 0x88, P6 ;  /* 0x000000880300780c */ /* 0x000fd600037c4270 */
[----:B------:R-:W-:Y:S01]  /*69e0*/  @P5 STG.E.U16 desc[UR36][R10.64], R24 ;  /* 0x000000180a005986 */ /* 0x000fe2000c101524 */
[----:B------:R-:W-:-:S04]  /*69f0*/  ISETP.GT.AND P5, PT, R4, 0x1, PT ;  /* 0x000000010400780c */ /* 0x000fc80003fa4270 */
[----:B------:R-:W-:-:S13]  /*6a00*/  ISETP.GT.AND P5, PT, R3, 0x80, P5 ;  /* 0x000000800300780c */ /* 0x000fda0002fa4270 */
[----:B0-----:R-:W-:Y:S02]  /*6a10*/  @P5 IMAD.MOV.U32 R8, RZ, RZ, R10 ;  /* 0x000000ffff085224 */ /* 0x001fe400078e000a */
[----:B------:R-:W-:-:S05]  /*6a20*/  @P5 IMAD.MOV.U32 R9, RZ, RZ, R11 ;  /* 0x000000ffff095224 */ /* 0x000fca00078e000b */
[----:B------:R0:W-:Y:S01]  /*6a30*/  @P5 STG.E.U16 desc[UR36][R8.64+0x2], R25 ;  /* 0x0000021908005986 */ /* 0x0001e2000c101524 */
[----:B------:R-:W-:-:S03]  /*6a40*/  ISETP.NE.AND P5, PT, R5, RZ, PT ;  /* 0x000000ff0500720c */ /* 0x000fc60003fa5270 */
[----:B------:R-:W-:Y:S01]  /*6a50*/  @P6 STG.E.U16 desc[UR36][R12.64], R26 ;  /* 0x0000001a0c006986 */ /* 0x000fe2000c101524 */
[----:B------:R-:W-:-:S04]  /*6a60*/  ISETP.GT.AND P6, PT, R4, 0x1, PT ;  /* 0x000000010400780c */ /* 0x000fc80003fc4270 */
[----:B------:R-:W-:-:S13]  /*6a70*/  ISETP.GT.AND P6, PT, R3, 0x88, P6 ;  /* 0x000000880300780c */ /* 0x000fda00037c4270 */
[----:B------:R-:W-:Y:S01]  /*6a80*/  @P6 STG.E.U16 desc[UR36][R20.64+0x2], R27 ;  /* 0x0000021b14006986 */ /* 0x000fe2000c101524 */
[----:B------:R-:W-:-:S04]  /*6a90*/  ISETP.GT.AND P6, PT, R4, 0x8, PT ;  /* 0x000000080400780c */ /* 0x000fc80003fc4270 */
[----:B------:R-:W-:-:S13]  /*6aa0*/  ISETP.GT.AND P6, PT, R3, 0x80, P6 ;  /* 0x000000800300780c */ /* 0x000fda00037c4270 */
[----:B0-----:R-:W-:Y:S02]  /*6ab0*/  @P6 IMAD.MOV.U32 R8, RZ, RZ, R10 ;  /* 0x000000ffff086224 */ /* 0x001fe400078e000a */
[----:B------:R-:W-:-:S05]  /*6ac0*/  @P6 IMAD.MOV.U32 R9, RZ, RZ, R11 ;  /* 0x000000ffff096224 */ /* 0x000fca00078e000b */
[----:B------:R0:W-:Y:S01]  /*6ad0*/  @P6 STG.E.U16 desc[UR36][R8.64+0x10], R28 ;  /* 0x0000101c08006986 */ /* 0x0001e2000c101524 */
[----:B------:R-:W-:-:S04]  /*6ae0*/  ISETP.GT.AND P6, PT, R4, 0x9, PT ;  /* 0x000000090400780c */ /* 0x000fc80003fc4270 */
[----:B------:R-:W-:-:S13]  /*6af0*/  ISETP.GT.AND P6, PT, R3, 0x80, P6 ;  /* 0x000000800300780c */ /* 0x000fda00037c4270 */
[----:B0-----:R-:W-:Y:S02]  /*6b00*/  @P6 IMAD.MOV.U32 R8, RZ, RZ, R10 ;  /* 0x000000ffff086224 */ /* 0x001fe400078e000a */
[----:B------:R-:W-:-:S05]  /*6b10*/  @P6 IMAD.MOV.U32 R9, RZ, RZ, R11 ;  /* 0x000000ffff096224 */ /* 0x000fca00078e000b */
[----:B------:R0:W-:Y:S01]  /*6b20*/  @P6 STG.E.U16 desc[UR36][R8.64+0x12], R29 ;  /* 0x0000121d08006986 */ /* 0x0001e2000c101524 */
[----:B------:R-:W-:-:S04]  /*6b30*/  ISETP.GT.AND P6, PT, R4, 0x8, PT ;  /* 0x000000080400780c */ /* 0x000fc80003fc4270 */
[----:B------:R-:W-:-:S13]  /*6b40*/  ISETP.GT.AND P6, PT, R3, 0x88, P6 ;  /* 0x000000880300780c */ /* 0x000fda00037c4270 */
        /* <DEDUP_REMOVED lines=45> */
[----:B------:R-:W-:Y:S01]  /*6e20*/  @P6 STG.E.U16 desc[UR36][R8.64+0x42], R41 ;  /* 0x0000422908006986 */ /* 0x000fe2000c101524 */
[----:B------:R-:W-:-:S04]  /*6e30*/  ISETP.GT.AND P6, PT, R4, 0x20, PT ;  /* 0x000000200400780c */ /* 0x000fc80003fc4270 */
[----:B------:R-:W-:-:S13]  /*6e40*/  ISETP.GT.AND P6, PT, R3, 0x88, P6 ;  /* 0x000000880300780c */ /* 0x000fda00037c4270 */
[----:B------:R-:W-:Y:S01]  /*6e50*/  @P6 STG.E.U16 desc[UR36][R6.64+0x40], R42 ;  /* 0x0000402a06006986 */ /* 0x000fe2000c101524 */
[----:B------:R-:W-:-:S04]  /*6e60*/  ISETP.GT.AND P6, PT, R4, 0x21, PT ;  /* 0x000000210400780c */ /* 0x000fc80003fc4270 */
[----:B------:R-:W-:-:S13]  /*6e70*/  ISETP.GT.AND P6, PT, R3, 0x88, P6 ;  /* 0x000000880300780c */ /* 0x000fda00037c4270 */
[----:B------:R-:W-:Y:S02]  /*6e80*/  @P6 IMAD.MOV.U32 R4, RZ, RZ, R6 ;  /* 0x000000ffff046224 */ /* 0x000fe400078e0006 */
[----:B------:R-:W-:-:S05]  /*6e90*/  @P6 IMAD.MOV.U32 R5, RZ, RZ, R7 ;  /* 0x000000ffff056224 */ /* 0x000fca00078e0007 */
[----:B------:R0:W-:Y:S01]  /*6ea0*/  @P6 STG.E.U16 desc[UR36][R4.64+0x42], R43 ;  /* 0x0000422b04006986 */ /* 0x0001e2000c101524 */
[C---:B------:R-:W-:Y:S02]  /*6eb0*/  ISETP.GT.AND P6, PT, R3.reuse, 0x80, P5 ;  /* 0x000000800300780c */ /* 0x040fe40002fc4270 */
[----:B------:R-:W-:-:S11]  /*6ec0*/  ISETP.GT.AND P5, PT, R3, 0x88, P5 ;  /* 0x000000880300780c */ /* 0x000fd60002fa4270 */
[----:B0-----:R-:W-:Y:S02]  /*6ed0*/  @P6 IMAD.MOV.U32 R4, RZ, RZ, R10 ;  /* 0x000000ffff046224 */ /* 0x001fe400078e000a */
[----:B------:R-:W-:-:S05]  /*6ee0*/  @P6 IMAD.MOV.U32 R5, RZ, RZ, R11 ;  /* 0x000000ffff056224 */ /* 0x000fca00078e000b */
[----:B------:R0:W-:Y:S01]  /*6ef0*/  @P6 STG.E.U16 desc[UR36][R4.64+0x50], R44 ;  /* 0x0000502c04006986 */ /* 0x0001e2000c101524 */
[C---:B------:R-:W-:Y:S02]  /*6f00*/  ISETP.GT.AND P6, PT, R3.reuse, 0x80, P4 ;  /* 0x000000800300780c */ /* 0x040fe400027c4270 */
[----:B------:R-:W-:-:S11]  /*6f10*/  ISETP.GT.AND P4, PT, R3, 0x88, P4 ;  /* 0x000000880300780c */ /* 0x000fd60002784270 */
[----:B0-----:R-:W-:Y:S02]  /*6f20*/  @P6 IMAD.MOV.U32 R4, RZ, RZ, R10 ;  /* 0x000000ffff046224 */ /* 0x001fe400078e000a */
[----:B------:R-:W-:-:S05]  /*6f30*/  @P6 IMAD.MOV.U32 R5, RZ, RZ, R11 ;  /* 0x000000ffff056224 */ /* 0x000fca00078e000b */
[----:B------:R0:W-:Y:S02]  /*6f40*/  @P6 STG.E.U16 desc[UR36][R4.64+0x52], R45 ;  /* 0x0000522d04006986 */ /* 0x0001e4000c101524 */
[----:B0-----:R-:W-:Y:S02]  /*6f50*/  @P5 IMAD.MOV.U32 R4, RZ, RZ, R6 ;  /* 0x000000ffff045224 */ /* 0x001fe400078e0006 */
[----:B------:R-:W-:-:S05]  /*6f60*/  @P5 IMAD.MOV.U32 R5, RZ, RZ, R7 ;  /* 0x000000ffff055224 */ /* 0x000fca00078e0007 */
[----:B------:R0:W-:Y:S01]  /*6f70*/  @P5 STG.E.U16 desc[UR36][R4.64+0x50], R46 ;  /* 0x0000502e04005986 */ /* 0x0001e2000c101524 */
[C---:B------:R-:W-:Y:S02]  /*6f80*/  ISETP.GT.AND P5, PT, R3.reuse, 0x80, P3 ;  /* 0x000000800300780c */ /* 0x040fe40001fa4270 */
[----:B------:R-:W-:Y:S01]  /*6f90*/  ISETP.GT.AND P3, PT, R3, 0x88, P3 ;  /* 0x000000880300780c */ /* 0x000fe20001f64270 */
        /* <DEDUP_REMOVED lines=17> */
[----:B------:R0:W-:Y:S02]  /*70b0*/  @P3 STG.E.U16 desc[UR36][R4.64+0x60], R50 ;  /* 0x0000603204003986 */ /* 0x0001e4000c101524 */
[----:B0-----:R-:W-:Y:S02]  /*70c0*/  @P0 IMAD.MOV.U32 R4, RZ, RZ, R6 ;  /* 0x000000ffff040224 */ /* 0x001fe400078e0006 */
[----:B------:R-:W-:-:S05]  /*70d0*/  @P0 IMAD.MOV.U32 R5, RZ, RZ, R7 ;  /* 0x000000ffff050224 */ /* 0x000fca00078e0007 */
[----:B------:R0:W-:Y:S02]  /*70e0*/  @P0 STG.E.U16 desc[UR36][R4.64+0x62], R51 ;  /* 0x0000623304000986 */ /* 0x0001e4000c101524 */
[----:B0-----:R-:W-:Y:S02]  /*70f0*/  @P5 IMAD.MOV.U32 R4, RZ, RZ, R10 ;  /* 0x000000ffff045224 */ /* 0x001fe400078e000a */
[----:B------:R-:W-:-:S05]  /*7100*/  @P5 IMAD.MOV.U32 R5, RZ, RZ, R11 ;  /* 0x000000ffff055224 */ /* 0x000fca00078e000b */
[----:B------:R0:W-:Y:S04]  /*7110*/  @P5 STG.E.U16 desc[UR36][R4.64+0x70], R52 ;  /* 0x0000703404005986 */ /* 0x0001e8000c101524 */
[----:B------:R1:W-:Y:S01]  /*7120*/  @P4 STG.E.U16 desc[UR36][R10.64+0x72], R53 ;  /* 0x000072350a004986 */ /* 0x0003e2000c101524 */
[----:B0-----:R-:W-:Y:S02]  /*7130*/  @P2 IMAD.MOV.U32 R4, RZ, RZ, R6 ;  /* 0x000000ffff042224 */ /* 0x001fe400078e0006 */
[----:B------:R-:W-:-:S05]  /*7140*/  @P2 IMAD.MOV.U32 R5, RZ, RZ, R7 ;  /* 0x000000ffff052224 */ /* 0x000fca00078e0007 */
[----:B------:R1:W-:Y:S04]  /*7150*/  @P2 STG.E.U16 desc[UR36][R4.64+0x70], R54 ;  /* 0x0000703604002986 */ /* 0x0003e8000c101524 */
[----:B------:R1:W-:Y:S02]  /*7160*/  @P1 STG.E.U16 desc[UR36][R6.64+0x72], R55 ;  /* 0x0000723706001986 */ /* 0x0003e4000c101524 */
.L_x_158:
[----:B------:R-:W-:Y:S05]  /*7170*/  BSYNC B0 ;  /* 0x0000000000007941 */ /* 0x000fea0003800000 */
.L_x_34:
[----:B------:R-:W-:Y:S01]  /*7180*/  ULDC UR4, c[0x0][0xc] ;  /* 0x0000030000047ab9 */ /* 0x000fe20000000800 */
[----:B------:R-:W-:Y:S01]  /*7190*/  ULDC UR5, c[0x0][0x10] ;  /* 0x0000040000057ab9 */ /* 0x000fe20000000800 */
[----:B------:R-:W2:Y:S01]  /*71a0*/  LDC R3, c[0x0][0x14] ;  /* 0x00000500ff037b82 */ /* 0x000ea20000000800 */
[----:B------:R-:W-:Y:S01]  /*71b0*/  UIMAD.WIDE.U32 UR4, UR4, UR5, URZ ;  /* 0x00000005040472a5 */ /* 0x000fe2000f8e003f */
[----:B------:R-:W-:Y:S02]  /*71c0*/  IMAD.MOV.U32 R92, RZ, RZ, -0x1 ;  /* 0xffffffffff5c7424 */ /* 0x000fe400078e00ff */
[----:B------:R-:W-:-:S03]  /*71d0*/  IMAD.MOV.U32 R89, RZ, RZ, -0x1 ;  /* 0xffffffffff597424 */ /* 0x000fc600078e00ff */
[----:B--2---:R-:W-:-:S04]  /*71e0*/  IMAD.WIDE.U32 R16, R3, UR4, R16 ;  /* 0x0000000403107c25 */ /* 0x004fc8000f8e0010 */
[----:B------:R-:W-:Y:S01]  /*71f0*/  IMAD R3, R3, UR5, RZ ;  /* 0x0000000503037c24 */ /* 0x000fe2000f8e02ff */
[----:B------:R-:W-:Y:S02]  /*7200*/  ULDC.64 UR4, c[0x0][0x650] ;  /* 0x0001940000047ab9 */ /* 0x000fe40000000a00 */
[----:B------:R-:W-:Y:S01]  /*7210*/  ISETP.GE.U32.AND P0, PT, R16, UR4, PT ;  /* 0x0000000410007c0c */ /* 0x000fe2000bf06070 */
[--C-:B------:R-:W-:Y:S01]  /*7220*/  IMAD.IADD R17, R17, 0x1, R3.reuse ;  /* 0x0000000111117824 */ /* 0x100fe200078e0203 */
[----:B------:R-:W-:-:S04]  /*7230*/  PRMT R3, RZ, 0x7610, R3 ;  /* 0x00007610ff037816 */ /* 0x000fc80000000003 */
[----:B------:R-:W-:-:S13]  /*7240*/  ISETP.GE.U32.AND.EX P0, PT, R17, UR5, PT, P0 ;  /* 0x0000000511007c0c */ /* 0x000fda000bf06100 */
[----:B------:R-:W-:Y:S05]  /*7250*/  @P0 BRA `(.L_x_159) ;  /* 0x0000000400640947 */ /* 0x000fea0003800000 */
[----:B0-----:R-:W0:Y:S01]  /*7260*/  S2R R12, SR_CTAID.X ;  /* 0x00000000000c7919 */ /* 0x001e220000002500 */
[----:B-1-34-:R-:W1:Y:S01]  /*7270*/  LDC.64 R10, c[0x0][0x628] ;  /* 0x00018a00ff0a7b82 */ /* 0x01ae620000000a00 */
[----:B------:R-:W-:Y:S01]  /*7280*/  ULDC UR4, c[0x0][0x150] ;  /* 0x0000540000047ab9 */ /* 0x000fe20000000800 */
[----:B------:R-:W-:Y:S01]  /*7290*/  IMAD.MOV.U32 R8, RZ, RZ, R16 ;  /* 0x000000ffff087224 */ /* 0x000fe200078e0010 */
[----:B------:R-:W2:Y:S01]  /*72a0*/  S2R R24, SR_CTAID.Y ;  /* 0x0000000000187919 */ /* 0x000ea20000002600 */
[----:B------:R-:W-:-:S04]  /*72b0*/  IMAD.MOV.U32 R9, RZ, RZ, R17 ;  /* 0x000000ffff097224 */ /* 0x000fc800078e0011 */
[----:B------:R-:W3:Y:S08]  /*72c0*/  LDC R21, c[0x0][0x144] ;  /* 0x00005100ff157b82 */ /* 0x000ef00000000800 */
[----:B------:R-:W4:Y:S08]  /*72d0*/  LDC R0, c[0x0][0x630] ;  /* 0x00018c00ff007b82 */ /* 0x000f300000000800 */
[----:B------:R-:W2:Y:S01]  /*72e0*/  LDC.64 R14, c[0x0][0x620] ;  /* 0x00018800ff0e7b82 */ /* 0x000ea20000000a00 */
[----:B-1----:R-:W-:-:S04]  /*72f0*/  ISETP.NE.U32.AND P0, PT, R10, RZ, PT ;  /* 0x000000ff0a00720c */ /* 0x002fc80003f05070 */
[----:B------:R-:W-:Y:S02]  /*7300*/  ISETP.NE.AND.EX P0, PT, R11, RZ, PT, P0 ;  /* 0x000000ff0b00720c */ /* 0x000fe40003f05300 */
[----:B0-----:R-:W-:-:S05]  /*7310*/  I2FP.F32.U32 R3, R12 ;  /* 0x0000000c00037245 */ /* 0x001fca0000201000 */
[----:B------:R-:W-:-:S04]  /*7320*/  FMUL R3, R3, UR4 ;  /* 0x0000000403037c20 */ /* 0x000fc80008400000 */
[----:B------:R0:W1:Y:S02]  /*7330*/  F2I.U32.TRUNC.NTZ R20, R3 ;  /* 0x0000000300147305 */ /* 0x000064000020f000 */
[----:B---34-:R-:W-:Y:S05]  /*7340*/  @!P0 BRA `(.L_x_160) ;  /* 0x0000000000288947 */ /* 0x018fea0003800000 */
[----:B0-----:R-:W0:Y:S02]  /*7350*/  LDC R3, c[0x0][0x634] ;  /* 0x00018d00ff037b82 */ /* 0x001e240000000800 */
        /* <DEDUP_REMOVED lines=9> */
.L_x_160:
[----:B------:R-:W3:Y:S01]  /*73f0*/  LDC.64 R28, c[0x0][0x640] ;  /* 0x00019000ff1c7b82 */ /* 0x000ee20000000a00 */
[-CC-:B------:R-:W-:Y:S01]  /*7400*/  SHF.R.U64 R89, R8, R0.reuse, R9.reuse ;  /* 0x0000000008597219 */ /* 0x180fe20000001209 */
[----:B-1----:R-:W-:Y:S01]  /*7410*/  IMAD.MOV R20, RZ, RZ, -R20 ;  /* 0x000000ffff147224 */ /* 0x002fe200078e0a14 */
[----:B------:R-:W-:Y:S01]  /*7420*/  SHF.R.U32.HI R0, RZ, R0, R9 ;  /* 0x00000000ff007219 */ /* 0x000fe20000011609 */
[----:B------:R-:W-:Y:S01]  /*7430*/  ULDC UR4, c[0x0][0x154] ;  /* 0x0000550000047ab9 */ /* 0x000fe20000000800 */
[----:B0-----:R-:W-:Y:S01]  /*7440*/  IADD3 R3, P0, RZ, -R89, RZ ;  /* 0x80000059ff037210 */ /* 0x001fe20007f1e0ff */
[----:B------:R-:W-:Y:S02]  /*7450*/  IMAD R21, R21, R20, R12 ;  /* 0x0000001415157224 */ /* 0x000fe400078e020c */
[----:B------:R-:W0:Y:S01]  /*7460*/  LDC R6, c[0x0][0x618] ;  /* 0x00018600ff067b82 */ /* 0x000e220000000800 */
[----:B------:R-:W-:Y:S02]  /*7470*/  IMAD.MOV.U32 R7, RZ, RZ, 0x1 ;  /* 0x00000001ff077424 */ /* 0x000fe400078e00ff */
[----:B------:R-:W-:-:S04]  /*7480*/  IMAD.X R5, RZ, RZ, ~R0, P0 ;  /* 0x000000ffff057224 */ /* 0x000fc800000e0e00 */
[-C--:B--2---:R-:W-:Y:S01]  /*7490*/  IMAD R0, R5, R14.reuse, RZ ;  /* 0x0000000e05007224 */ /* 0x084fe200078e02ff */
[----:B------:R-:W1:Y:S01]  /*74a0*/  LDC R8, c[0x0][0x608] ;  /* 0x00018200ff087b82 */ /* 0x000e620000000800 */
[----:B------:R-:W-:-:S04]  /*74b0*/  IMAD.WIDE.U32 R4, R3, R14, R16 ;  /* 0x0000000e03047225 */ /* 0x000fc800078e0010 */
[----:B------:R-:W-:Y:S01]  /*74c0*/  IMAD R3, R3, R15, R0 ;  /* 0x0000000f03037224 */ /* 0x000fe200078e0200 */
[----:B------:R-:W-:Y:S02]  /*74d0*/  I2FP.F32.U32 R0, R24 ;  /* 0x0000001800007245 */ /* 0x000fe40000201000 */
[----:B------:R-:W2:Y:S01]  /*74e0*/  LDC R26, c[0x0][0x658] ;  /* 0x00019600ff1a7b82 */ /* 0x000ea20000000800 */
[----:B------:R-:W-:Y:S01]  /*74f0*/  IMAD.IADD R3, R5, 0x1, R3 ;  /* 0x0000000105037824 */ /* 0x000fe200078e0203 */
[----:B---3--:R-:W-:Y:S01]  /*7500*/  ISETP.NE.U32.AND P0, PT, R28, RZ, PT ;  /* 0x000000ff1c00720c */ /* 0x008fe20003f05070 */
[----:B------:R-:W-:Y:S01]  /*7510*/  FMUL R0, R0, UR4 ;  /* 0x0000000400007c20 */ /* 0x000fe20008400000 */
[----:B------:R-:W-:Y:S02]  /*7520*/  IMAD.MOV.U32 R5, RZ, RZ, -0x1 ;  /* 0xffffffffff057424 */ /* 0x000fe400078e00ff */
[----:B------:R-:W-:Y:S01]  /*7530*/  ISETP.NE.AND.EX P0, PT, R29, RZ, PT, P0 ;  /* 0x000000ff1d00720c */ /* 0x000fe20003f05300 */
[----:B------:R3:W4:Y:S01]  /*7540*/  F2I.U32.TRUNC.NTZ R13, R0 ;  /* 0x00000000000d7305 */ /* 0x000722000020f000 */
[----:B------:R-:W3:Y:S01]  /*7550*/  LDC R15, c[0x0][0x148] ;  /* 0x00005200ff0f7b82 */ /* 0x000ee20000000800 */
[----:B0-----:R-:W-:-:S02]  /*7560*/  SHF.R.U64 R12, R4, R6, R3 ;  /* 0x00000006040c7219 */ /* 0x001fc40000001203 */
[----:B------:R-:W-:-:S05]  /*7570*/  SHF.R.U32.HI R3, RZ, R6, R3 ;  /* 0x00000006ff037219 */ /* 0x000fca0000011603 */
[----:B------:R-:W0:Y:S01]  /*7580*/  LDC R20, c[0x0][0x600] ;  /* 0x00018000ff147b82 */ /* 0x000e220000000800 */
[-CC-:B-1----:R-:W-:Y:S02]  /*7590*/  SHF.R.U64 R10, R12, R8.reuse, R3.reuse ;  /* 0x000000080c0a7219 */ /* 0x182fe40000001203 */
[----:B------:R-:W-:-:S05]  /*75a0*/  SHF.R.U32.HI R3, RZ, R8, R3 ;  /* 0x00000008ff037219 */ /* 0x000fca0000011603 */
[----:B------:R-:W1:Y:S01]  /*75b0*/  LDC R27, c[0x0][0x648] ;  /* 0x00019200ff1b7b82 */ /* 0x000e620000000800 */
[-C--:B--2---:R-:W-:Y:S02]  /*75c0*/  SHF.L.U32 R4, R5, R26.reuse, RZ ;  /* 0x0000001a05047219 */ /* 0x084fe400000006ff */
[-CC-:B------:R-:W-:Y:S02]  /*75d0*/  SHF.R.U64 R14, R10, R26.reuse, R3.reuse ;  /* 0x0000001a0a0e7219 */ /* 0x180fe40000001203 */
[----:B------:R-:W-:Y:S02]  /*75e0*/  SHF.R.U32.HI R5, RZ, R26, R3 ;  /* 0x0000001aff057219 */ /* 0x000fe40000011603 */
[----:B------:R-:W-:Y:S01]  /*75f0*/  LOP3.LUT R25, RZ, R4, RZ, 0x33, !PT ;  /* 0x00000004ff197212 */ /* 0x000fe200078e33ff */
[----:B------:R-:W2:Y:S01]  /*7600*/  LDC R30, c[0x0][0x638] ;  /* 0x00018e00ff1e7b82 */ /* 0x000ea20000000800 */
[----:B------:R-:W-:Y:S01]  /*7610*/  SHF.L.U32 R26, R7, R26, RZ ;  /* 0x0000001a071a7219 */ /* 0x000fe200000006ff */
[----:B------:R-:W-:-:S06]  /*7620*/  IMAD.MOV.U32 R4, RZ, RZ, R14 ;  /* 0x000000ffff047224 */ /* 0x000fcc00078e000e */
[----:B------:R-:W0:Y:S01]  /*7630*/  LDC R31, c[0x0][0x610] ;  /* 0x00018400ff1f7b82 */ /* 0x000e220000000800 */
[----:B----4-:R-:W-:Y:S05]  /*7640*/  @!P0 BRA `(.L_x_161) ;  /* 0x0000000000288947 */ /* 0x010fea0003800000 */
        /* <DEDUP_REMOVED lines=10> */
.L_x_161:
[----:B------:R-:W-:Y:S01]  /*76f0*/  ISETP.NE.AND P0, PT, R2, 0x1, PT ;  /* 0x000000010200780c */ /* 0x000fe20003f05270 */
[----:B0-----:R-:W-:Y:S01]  /*7700*/  VIADD R7, R20, 0xffffffff ;  /* 0xffffffff14077836 */ /* 0x001fe20000000000 */
[----:B-1-3--:R-:W-:Y:S01]  /*7710*/  SHF.R.U64 R0, R4, R27, R5 ;  /* 0x0000001b04007219 */ /* 0x00afe20000001205 */
[----:B------:R-:W-:Y:S01]  /*7720*/  IMAD.MOV R13, RZ, RZ, -R13 ;  /* 0x000000ffff0d7224 */ /* 0x000fe200078e0a0d */
[----:B------:R-:W-:Y:S01]  /*7730*/  LOP3.LUT R5, R10, R25, RZ, 0xc0, !PT ;  /* 0x000000190a057212 */ /* 0x000fe200078ec0ff */
[----:B------:R-:W-:Y:S01]  /*7740*/  IMAD.MOV.U32 R4, RZ, RZ, 0x1 ;  /* 0x00000001ff047424 */ /* 0x000fe200078e00ff */
[----:B------:R-:W-:Y:S01]  /*7750*/  LOP3.LUT R12, R12, R7, RZ, 0xc0, !PT ;  /* 0x000000070c0c7212 */ /* 0x000fe200078ec0ff */
[----:B------:R-:W-:Y:S02]  /*7760*/  IMAD.MOV R3, RZ, RZ, -R0 ;  /* 0x000000ffff037224 */ /* 0x000fe400078e0a00 */
[----:B------:R-:W-:Y:S02]  /*7770*/  IMAD R0, R26, R0, R5 ;  /* 0x000000001a007224 */ /* 0x000fe400078e0205 */
[----:B--2---:R-:W-:-:S02]  /*7780*/  IMAD R3, R3, R30, R14 ;  /* 0x0000001e03037224 */ /* 0x004fc400078e020e */
[----:B------:R-:W-:Y:S02]  /*7790*/  @P0 IMAD R21, R15, R13, R24 ;  /* 0x0000000d0f150224 */ /* 0x000fe400078e0218 */
[----:B------:R-:W-:Y:S01]  /*77a0*/  IMAD R5, R3, R20, R12 ;  /* 0x0000001403057224 */ /* 0x000fe200078e020c */
[----:B------:R-:W-:Y:S01]  /*77b0*/  PRMT R3, R4, 0x7610, R3 ;  /* 0x0000761004037816 */ /* 0x000fe20000000003 */
[----:B------:R-:W-:-:S05]  /*77c0*/  IMAD R0, R0, R31, R21 ;  /* 0x0000001f00007224 */ /* 0x000fca00078e0215 */
[----:B------:R-:W-:Y:S02]  /*77d0*/  SEL R92, R5, R0, !P0 ;  /* 0x00000000055c7207 */ /* 0x000fe40004000000 */
[----:B------:R-:W-:-:S07]  /*77e0*/  SEL R0, R0, R5, !P0 ;  /* 0x0000000500007207 */ /* 0x000fce0004000000 */
.L_x_159:
[----:B------:R-:W-:Y:S01]  /*77f0*/  LOP3.LUT P0, RZ, R3, 0xff, RZ, 0xc0, !PT ;  /* 0x000000ff03ff7812 */ /* 0x000fe2000780c0ff */
[----:B------:R-:W-:-:S12]  /*7800*/  IMAD.MOV.U32 R96, RZ, RZ, R0 ;  /* 0x000000ffff607224 */ /* 0x000fd800078e0000 */
[----:B------:R-:W-:Y:S05]  /*7810*/  @P0 BRA `(.L_x_162) ;  /* 0xffffff9800800947 */ /* 0x000fea000383ffff */
[----:B------:R-:W-:Y:S05]  /*7820*/  EXIT ;  /* 0x000000000000794d */ /* 0x000fea0003800000 */
.L_x_7:
[----:B0-----:R-:W-:Y:S01]  /*7830*/  ULDC.64 UR4, c[0x0][0x650] ;  /* 0x0001940000047ab9 */ /* 0x001fe20000000a00 */
        /* <DEDUP_REMOVED lines=25> */
.L_x_164:
[----:B------:R-:W0:Y:S01]  /*79d0*/  LDC.64 R28, c[0x0][0x640] ;  /* 0x00019000ff1c7b82 */ /* 0x000e220000000a00 */
[-CC-:B------:R-:W-:Y:S01]  /*79e0*/  SHF.R.U64 R22, R12, R6.reuse, R13.reuse ;  /* 0x000000060c167219 */ /* 0x180fe2000000120d */
[----:B------:R-:W-:Y:S01]  /*79f0*/  IMAD.MOV.U32 R30, RZ, RZ, 0x1 ;  /* 0x00000001ff1e7424 */ /* 0x000fe200078e00ff */
[----:B------:R-:W-:Y:S02]  /*7a00*/  SHF.R.U32.HI R6, RZ, R6, R13 ;  /* 0x00000006ff067219 */ /* 0x000fe4000001160d */
        /* <DEDUP_REMOVED lines=8> */
[----:B------:R-:W-:Y:S01]  /*7a90*/  IMAD.IADD R9, R9, 0x1, R11 ;  /* 0x0000000109097824 */ /* 0x000fe200078e020b */
[----:B0-----:R-:W-:-:S04]  /*7aa0*/  ISETP.NE.U32.AND P0, PT, R28, RZ, PT ;  /* 0x000000ff1c00720c */ /* 0x001fc80003f05070 */
[----:B------:R-:W-:Y:S02]  /*7ab0*/  ISETP.NE.AND.EX P0, PT, R29, RZ, PT, P0 ;  /* 0x000000ff1d00720c */ /* 0x000fe40003f05300 */
[----:B------:R-:W0:Y:S01]  /*7ac0*/  LDC R20, c[0x0][0x600] ;  /* 0x00018000ff147b82 */ /* 0x000e220000000800 */
[-CC-:B-1----:R-:W-:Y:S01]  /*7ad0*/  SHF.R.U64 R14, R8, R10.reuse, R9.reuse ;  /* 0x0000000a080e7219 */ /* 0x182fe20000001209 */
[----:B------:R-:W-:Y:S01]  /*7ae0*/  IMAD.MOV.U32 R8, RZ, RZ, -0x1 ;  /* 0xffffffffff087424 */ /* 0x000fe200078e00ff */
[----:B------:R-:W-:-:S05]  /*7af0*/  SHF.R.U32.HI R9, RZ, R10, R9 ;  /* 0x0000000aff097219 */ /* 0x000fca0000011609 */
[----:B------:R-:W1:Y:S01]  /*7b00*/  LDC R24, c[0x0][0x648] ;  /* 0x00019200ff187b82 */ /* 0x000e620000000800 */
[-CC-:B--2---:R-:W-:Y:S02]  /*7b10*/  SHF.R.U64 R23, R14, R12.reuse, R9.reuse ;  /* 0x0000000c0e177219 */ /* 0x184fe40000001209 */
[----:B------:R-:W-:-:S05]  /*7b20*/  SHF.R.U32.HI R6, RZ, R12, R9 ;  /* 0x0000000cff067219 */ /* 0x000fca0000011609 */
[----:B------:R-:W2:Y:S01]  /*7b30*/  LDC R26, c[0x0][0x638] ;  /* 0x00018e00ff1a7b82 */ /* 0x000ea20000000800 */
[-C--:B---3--:R-:W-:Y:S02]  /*7b40*/  SHF.L.U32 R8, R8, R27.reuse, RZ ;  /* 0x0000001b08087219 */ /* 0x088fe400000006ff */
[-CC-:B------:R-:W-:Y:S02]  /*7b50*/  SHF.R.U64 R25, R23, R27.reuse, R6.reuse ;  /* 0x0000001b17197219 */ /* 0x180fe40000001206 */
[----:B------:R-:W-:Y:S02]  /*7b60*/  LOP3.LUT R32, RZ, R8, RZ, 0x33, !PT ;  /* 0x00000008ff207212 */ /* 0x000fe400078e33ff */
[----:B------:R-:W-:Y:S01]  /*7b70*/  SHF.R.U32.HI R9, RZ, R27, R6 ;  /* 0x0000001bff097219 */ /* 0x000fe20000011606 */
[----:B------:R-:W3:Y:S01]  /*7b80*/  LDC R31, c[0x0][0x610] ;  /* 0x00018400ff1f7b82 */ /* 0x000ee20000000800 */
[----:B------:R-:W-:Y:S01]  /*7b90*/  IMAD.MOV.U32 R8, RZ, RZ, R25 ;  /* 0x000000ffff087224 */ /* 0x000fe200078e0019 */
[----:B------:R-:W-:Y:S06]  /*7ba0*/  @!P0 BRA `(.L_x_165) ;  /* 0x0000000000288947 */ /* 0x000fec0003800000 */
        /* <DEDUP_REMOVED lines=10> */
.L_x_165:
[----:B------:R-:W-:Y:S01]  /*7c50*/  ISETP.NE.AND P0, PT, R2, 0x1, PT ;  /* 0x000000010200780c */ /* 0x000fe20003f05270 */
[----:B------:R-:W-:Y:S01]  /*7c60*/  IMAD.MOV.U32 R13, RZ, RZ, R22 ;  /* 0x000000ffff0d7224 */ /* 0x000fe200078e0016 */
[----:B-1----:R-:W-:Y:S01]  /*7c70*/  SHF.R.U64 R6, R8, R24, R9 ;  /* 0x0000001808067219 */ /* 0x002fe20000001209 */
[----:B0-----:R-:W-:Y:S01]  /*7c80*/  VIADD R9, R20, 0xffffffff ;  /* 0xffffffff14097836 */ /* 0x001fe20000000000 */
[----:B------:R-:W-:Y:S02]  /*7c90*/  SHF.L.U32 R30, R30, R27, RZ ;  /* 0x0000001b1e1e7219 */ /* 0x000fe400000006ff */
[----:B------:R-:W-:Y:S01]  /*7ca0*/  LOP3.LUT R5, R23, R32, RZ, 0xc0, !PT ;  /* 0x0000002017057212 */ /* 0x000fe200078ec0ff */
[----:B------:R-:W-:-:S04]  /*7cb0*/  IMAD.MOV R8, RZ, RZ, -R6 ;  /* 0x000000ffff087224 */ /* 0x000fc800078e0a06 */
[----:B------:R-:W-:Y:S01]  /*7cc0*/  IMAD R6, R30, R6, R5 ;  /* 0x000000061e067224 */ /* 0x000fe200078e0205 */
[----:B------:R-:W-:Y:S01]  /*7cd0*/  LOP3.LUT R5, R14, R9, RZ, 0xc0, !PT ;  /* 0x000000090e057212 */ /* 0x000fe200078ec0ff */
[----:B------:R-:W-:Y:S02]  /*7ce0*/  @P0 IMAD R3, R7, R21, R4 ;  /* 0x0000001507030224 */ /* 0x000fe400078e0204 */
[----:B--2---:R-:W-:Y:S02]  /*7cf0*/  IMAD R4, R8, R26, R25 ;  /* 0x0000001a08047224 */ /* 0x004fe400078e0219 */
[----:B---3--:R-:W-:Y:S02]  /*7d00*/  IMAD R3, R6, R31, R3 ;  /* 0x0000001f06037224 */ /* 0x008fe400078e0203 */
[----:B------:R-:W-:Y:S02]  /*7d10*/  IMAD R4, R4, R20, R5 ;  /* 0x0000001404047224 */ /* 0x000fe400078e0205 */
[----:B------:R-:W-:-:S03]  /*7d20*/  IMAD.MOV.U32 R6, RZ, RZ, 0x1 ;  /* 0x00000001ff067424 */ /* 0x000fc600078e00ff */
[----:B------:R-:W-:Y:S02]  /*7d30*/  SEL R20, R4, R3, !P0 ;  /* 0x0000000304147207 */ /* 0x000fe40004000000 */
[----:B------:R-:W-:-:S07]  /*7d40*/  SEL R11, R3, R4, !P0 ;  /* 0x00000004030b7207 */ /* 0x000fce0004000000 */
.L_x_163:
[----:B------:R-:W-:-:S08]  /*7d50*/  NOP ;  /* 0x0000000000007918 */ /* 0x000fd00000000000 */
[----:B------:R-:W0:-:S00]  /*7d60*/  USETMAXREG.DEALLOC.CTAPOOL 0x28 ;  /* 0x00000028000079c8 */ /* 0x000e0000080e0500 */
[----:B0-----:R-:W-:-:S13]  /*7d70*/  ISETP.NE.AND P0, PT, R0, RZ, PT ;  /* 0x000000ff0000720c */ /* 0x001fda0003f05270 */
[----:B------:R-:W-:Y:S05]  /*7d80*/  @P0 EXIT ;  /* 0x000000000000094d */ /* 0x000fea0003800000 */
[----:B------:R-:W-:Y:S01]  /*7d90*/  LOP3.LUT P0, RZ, R6, 0xff, RZ, 0xc0, !PT ;  /* 0x000000ff06ff7812 */ /* 0x000fe2000780c0ff */
[----:B------:R-:W-:Y:S02]  /*7da0*/  IMAD.MOV.U32 R0, RZ, RZ, 0x1 ;  /* 0x00000001ff007424 */ /* 0x000fe400078e00ff */
[----:B------:R-:W-:-:S10]  /*7db0*/  IMAD.MOV.U32 R12, RZ, RZ, RZ ;  /* 0x000000ffff0c7224 */ /* 0x000fd400078e00ff */
[----:B------:R-:W-:Y:S05]  /*7dc0*/  @!P0 BRA `(.L_x_166) ;  /* 0x0000000c007c8947 */ /* 0x000fea0003800000 */
[----:B------:R-:W0:Y:S01]  /*7dd0*/  LDC R0, c[0x0][0x28c] ;  /* 0x0000a300ff007b82 */ /* 0x000e220000000800 */
[----:B------:R-:W-:Y:S01]  /*7de0*/  ULDC UR5, c[0x0][0x658] ;  /* 0x0001960000057ab9 */ /* 0x000fe20000000800 */
[----:B------:R-:W-:Y:S01]  /*7df0*/  UMOV UR11, 0xffffffff ;  /* 0xffffffff000b7882 */ /* 0x000fe20000000000 */
[----:B------:R-:W-:Y:S01]  /*7e00*/  UMOV UR15, 0x1 ;  /* 0x00000001000f7882 */ /* 0x000fe20000000000 */
[----:B------:R-:W-:Y:S01]  /*7e10*/  USHF.L.U32 UR11, UR11, UR5, URZ ;  /* 0x000000050b0b7299 */ /* 0x000fe2000800063f */
[----:B------:R-:W-:Y:S01]  /*7e20*/  BSSY B0, `(.L_x_166) ;  /* 0x00000d9000007945 */ /* 0x000fe20003800000 */
[----:B------:R-:W-:Y:S01]  /*7e30*/  ULDC UR9, c[0x0][0xc] ;  /* 0x0000030000097ab9 */ /* 0x000fe20000000800 */
[----:B------:R-:W-:Y:S01]  /*7e40*/  ULDC UR14, c[0x0][0x10] ;  /* 0x00000400000e7ab9 */ /* 0x000fe20000000800 */
[----:B------:R-:W1:Y:S01]  /*7e50*/  S2UR UR8, SR_CgaCtaId ;  /* 0x00000000000879c3 */ /* 0x000e620000008800 */
[----:B------:R-:W-:Y:S01]  /*7e60*/  ULOP3.LUT UR13, URZ, UR11, URZ, 0x33, !UPT ;  /* 0x0000000b3f0d7292 */ /* 0x000fe2000f8e333f */
[----:B------:R-:W-:Y:S01]  /*7e70*/  IMAD.MOV.U32 R10, RZ, RZ, 0x1 ;  /* 0x00000001ff0a7424 */ /* 0x000fe200078e00ff */
[----:B------:R-:W-:Y:S01]  /*7e80*/  LOP3.LUT R9, R19, 0x2, RZ, 0xfc, !PT ;  /* 0x0000000213097812 */ /* 0x000fe200078efcff */
[----:B------:R-:W-:Y:S01]  /*7e90*/  IMAD.MOV.U32 R12, RZ, RZ, RZ ;  /* 0x000000ffff0c7224 */ /* 0x000fe200078e00ff */
[----:B------:R-:W-:Y:S01]  /*7ea0*/  ULDC UR4, c[0x0][0x600] ;  /* 0x0001800000047ab9 */ /* 0x000fe20000000800 */
[----:B------:R-:W-:Y:S01]  /*7eb0*/  UMOV UR18, 0x55 ;  /* 0x0000005500127882 */ /* 0x000fe20000000000 */
[----:B------:R-:W-:-:S02]  /*7ec0*/  UIADD3 UR4, UR4, -0x1, URZ ;  /* 0xffffffff04047890 */ /* 0x000fc4000fffe03f */
[----:B------:R-:W-:Y:S01]  /*7ed0*/  USHF.L.U32 UR5, UR15, UR5, URZ ;  /* 0x000000050f057299 */ /* 0x000fe2000800063f */
[----:B------:R-:W-:Y:S01]  /*7ee0*/  ULDC.64 UR28, c[0x0][0x198] ;  /* 0x00006600001c7ab9 */ /* 0x000fe20000000a00 */
[----:B0-----:R-:W-:-:S05]  /*7ef0*/  VIADD R0, R0, 0x3f ;  /* 0x0000003f00007836 */ /* 0x001fca0000000000 */
[----:B------:R-:W-:Y:S01]  /*7f00*/  SHF.R.S32.HI R3, RZ, 0x1f, R0 ;  /* 0x0000001fff037819 */ /* 0x000fe20000011400 */
[----:B-1----:R-:W-:-:S03]  /*7f10*/  ULOP3.LUT UR10, UR8, 0x1, URZ, 0xc0, !UPT ;  /* 0x00000001080a7892 */ /* 0x002fc6000f8ec03f */
[----:B------:R-:W-:Y:S01]  /*7f20*/  LEA.HI R3, R3, R0, RZ, 0x6 ;  /* 0x0000000003037211 */ /* 0x000fe200078f30ff */
[----:B------:R-:W-:Y:S01]  /*7f30*/  USHF.R.U32.HI UR25, URZ, 0x1, UR8 ;  /* 0x000000013f197899 */ /* 0x000fe20008011608 */
[----:B------:R-:W-:Y:S01]  /*7f40*/  IMAD.MOV.U32 R0, RZ, RZ, 0x1 ;  /* 0x00000001ff007424 */ /* 0x000fe200078e00ff */
[----:B------:R-:W-:Y:S01]  /*7f50*/  USHF.L.U32 UR6, UR8, 0x5, URZ ;  /* 0x0000000508067899 */ /* 0x000fe2000800063f */
[----:B------:R-:W-:Y:S01]  /*7f60*/  SHF.R.S32.HI R3, RZ, 0x6, R3 ;  /* 0x00000006ff037819 */ /* 0x000fe20000011403 */
[----:B------:R-:W-:Y:S02]  /*7f70*/  USHF.L.U32 UR7, UR8, 0xb, URZ ;  /* 0x0000000b08077899 */ /* 0x000fe4000800063f */
[----:B------:R-:W-:Y:S02]  /*7f80*/  ULOP3.LUT UR8, UR8, 0xfffffffe, URZ, 0xc0, !UPT ;  /* 0xfffffffe08087892 */ /* 0x000fe4000f8ec03f */
[----:B------:R-:W-:Y:S01]  /*7f90*/  UISETP.GT.U32.AND UP0, UPT, UR10, 0xffff, UPT ;  /* 0x0000ffff0a00788c */ /* 0x000fe2000bf04070 */
[----:B------:R-:W-:Y:S01]  /*7fa0*/  VIADD R8, R3, 0x1 ;  /* 0x0000000103087836 */ /* 0x000fe20000000000 */
[----:B------:R-:W-:-:S02]  /*7fb0*/  USHF.L.U32 UR11, UR15, UR8, URZ ;  /* 0x000000080f0b7299 */ /* 0x000fc4000800063f */
[----:B------:R-:W-:Y:S02]  /*7fc0*/  ULOP3.LUT UR12, UR8, 0x1, URZ, 0xfc, !UPT ;  /* 0x00000001080c7892 */ /* 0x000fe4000f8efc3f */
[----:B------:R-:W-:Y:S02]  /*7fd0*/  UIMAD.WIDE.U32 UR8, UR9, UR14, URZ ;  /* 0x0000000e090872a5 */ /* 0x000fe4000f8e003f */
[----:B------:R-:W-:Y:S01]  /*7fe0*/  USEL UR10, UR10, 0xffff, !UP0 ;  /* 0x0000ffff0a0a7887 */ /* 0x000fe2000c000000 */
[----:B------:R-:W-:Y:S01]  /*7ff0*/  ULDC UR14, c[0x0][0x14] ;  /* 0x00000500000e7ab9 */ /* 0x000fe20000000800 */
[----:B------:R-:W-:Y:S02]  /*8000*/  USHF.L.U32 UR12, UR15, UR12, URZ ;  /* 0x0000000c0f0c7299 */ /* 0x000fe4000800063f */
[----:B------:R-:W-:Y:S02]  /*8010*/  UIMAD.WIDE.U32 UR26, UR8, UR14, URZ ;  /* 0x0000000e081a72a5 */ /* 0x000fe4000f8e003f */
[----:B------:R-:W-:-:S02]  /*8020*/  UIMAD UR21, UR9, UR14, URZ ;  /* 0x0000000e091572a4 */ /* 0x000fc4000f8e023f */
[----:B------:R-:W-:Y:S02]  /*8030*/  ULOP3.LUT UR10, UR10, 0xffff, URZ, 0xc0, !UPT ;  /* 0x0000ffff0a0a7892 */ /* 0x000fe4000f8ec03f */
[----:B------:R-:W-:Y:S02]  /*8040*/  ULOP3.LUT UR6, UR6, 0x20, URZ, 0xc0, !UPT ;  /* 0x0000002006067892 */ /* 0x000fe4000f8ec03f */
[----:B------:R-:W-:Y:S02]  /*8050*/  ULOP3.LUT UR7, UR7, 0x800, URZ, 0xc0, !UPT ;  /* 0x0000080007077892 */ /* 0x000fe4000f8ec03f */
[----:B------:R-:W-:Y:S02]  /*8060*/  ULOP3.LUT UR19, UR11, UR12, URZ, 0xfc, !UPT ;  /* 0x0000000c0b137292 */ /* 0x000fe4000f8efc3f */
[----:B------:R-:W-:Y:S02]  /*8070*/  UIADD3 UR21, UR27, UR21, URZ ;  /* 0x000000151b157290 */ /* 0x000fe4000fffe03f */
[----:B------:R-:W-:-:S12]  /*8080*/  USHF.L.U32 UR18, UR18, UR10, URZ ;  /* 0x0000000a12127299 */ /* 0x000fd8000800063f */
.L_x_177:
[----:B------:R-:W-:-:S03]  /*8090*/  UMOV UR8, 0xffffffff ;  /* 0xffffffff00087882 */ /* 0x000fc60000000000 */
[----:B------:R-:W-:Y:S05]  /*80a0*/  BRA.DIV UR8, `(.L_x_167) ;  /* 0x0000000e08d07947 */ /* 0x000fea000b800000 */
[----:B------:R-:W-:-:S13]  /*80b0*/  ELECT P6, URZ, PT ;  /* 0x00000000003f782f */ /* 0x000fda00038c0000 */
.L_x_189:
[----:B------:R-:W0:Y:S01]  /*80c0*/  LDC R4, c[0x0][0x28c] ;  /* 0x0000a300ff047b82 */ /* 0x000e220000000800 */
[----:B------:R-:W-:Y:S01]  /*80d0*/  BSSY B1, `(.L_x_168) ;  /* 0x000003c000017945 */ /* 0x000fe20003800000 */
[----:B0-----:R-:W-:-:S13]  /*80e0*/  ISETP.LT.OR P6, PT, R4, 0x1, !P6 ;  /* 0x000000010400780c */ /* 0x001fda00077c1670 */
[----:B------:R-:W-:Y:S05]  /*80f0*/  @P6 BRA `(.L_x_169) ;  /* 0x0000000000e46947 */ /* 0x000fea0003800000 */
[----:B------:R-:W-:Y:S01]  /*8100*/  LEA R11, R11, UR25, 0x2 ;  /* 0x000000190b0b7c11 */ /* 0x000fe2000f8e10ff */
[----:B------:R-:W-:Y:S01]  /*8110*/  IMAD.MOV.U32 R21, RZ, RZ, RZ ;  /* 0x000000ffff157224 */ /* 0x000fe200078e00ff */
[----:B------:R-:W-:Y:S01]  /*8120*/  LEA R20, R20, UR6, 0x6 ;  /* 0x0000000614147c11 */ /* 0x000fe2000f8e30ff */
[----:B------:R-:W-:Y:S02]  /*8130*/  IMAD.MOV.U32 R4, RZ, RZ, R8 ;  /* 0x000000ffff047224 */ /* 0x000fe400078e0008 */
[----:B------:R-:W-:Y:S02]  /*8140*/  IMAD.MOV.U32 R5, RZ, RZ, R0 ;  /* 0x000000ffff057224 */ /* 0x000fe400078e0000 */
[----:B------:R-:W-:Y:S02]  /*8150*/  IMAD.MOV.U32 R6, RZ, RZ, R12 ;  /* 0x000000ffff067224 */ /* 0x000fe400078e000c */
[----:B------:R-:W-:-:S07]  /*8160*/  IMAD.SHL.U32 R15, R11, 0x40, RZ ;  /* 0x000000400b0f7824 */ /* 0x000fce00078e00ff */
.L_x_172:
[----:B------:R-:W0:Y:S01]  /*8170*/  S2R R14, SR_CgaCtaId ;  /* 0x00000000000e7919 */ /* 0x000e220000008800 */
[----:B------:R-:W-:Y:S02]  /*8180*/  MOV R7, 0x400 ;  /* 0x0000040000077802 */ /* 0x000fe40000000f00 */
[----:B------:R-:W-:-:S13]  /*8190*/  LOP3.LUT P1, RZ, R18, 0x7f, RZ, 0xc0, !PT ;  /* 0x0000007f12ff7812 */ /* 0x000fda000782c0ff */
[----:B------:R-:W1:Y:S01]  /*81a0*/  @!P1 LDC R11, c[0x0][0x500] ;  /* 0x00014000ff0b9b82 */ /* 0x000e620000000800 */
[----:B0-----:R-:W-:Y:S02]  /*81b0*/  LEA R22, R14, R7, 0x18 ;  /* 0x000000070e167211 */ /* 0x001fe400078ec0ff */
[----:B------:R-:W-:-:S03]  /*81c0*/  SHF.L.U32 R7, R5, 0x1f, RZ ;  /* 0x0000001f05077819 */ /* 0x000fc600000006ff */
[----:B------:R-:W-:-:S04]  /*81d0*/  IMAD R14, R6, 0x8, R22 ;  /* 0x00000008060e7824 */ /* 0x000fc800078e0216 */
[----:B------:R-:W0:Y:S02]  /*81e0*/  SYNCS.PHASECHK.TRANS64.TRYWAIT P0, [R14+URZ+0x28], R7 ;  /* 0x000028070e0075a7 */ /* 0x000e24000800017f */
[----:B01----:R-:W-:Y:S05]  /*81f0*/  @!P0 BRA `(.L_x_170) ;  /* 0x0000000c009c8947 */ /* 0x003fea0003800000 */
.L_x_190:
[----:B0-----:R-:W-:Y:S01]  /*8200*/  PRMT R7, R9, 0x9910, RZ ;  /* 0x0000991009077816 */ /* 0x001fe200000000ff */
[----:B------:R0:W-:Y:S03]  /*8210*/  @!P1 SYNCS.ARRIVE.TRANS64 RZ, [R14+URZ], R11 ;  /* 0x0000000b0eff99a7 */ /* 0x0001e6000800003f */
[----:B------:R-:W-:-:S13]  /*8220*/  ISETP.NE.AND P0, PT, R7, 0x2, PT ;  /* 0x000000020700780c */ /* 0x000fda0003f05270 */
[----:B0-----:R-:W-:Y:S05]  /*8230*/  @P0 BRA `(.L_x_171) ;  /* 0x0000000000040947 */ /* 0x001fea0003800000 */
[----:B------:R-:W-:Y:S01]  /*8240*/  BPT.TRAP 0x1 ;  /* 0x000000040000795c */ /* 0x000fe20000300000 */
.L_x_171:
[----:B------:R-:W-:Y:S01]  /*8250*/  LEA R7, R6, UR25, 0x2 ;  /* 0x0000001906077c11 */ /* 0x000fe2000f8e10ff */
[----:B------:R-:W-:Y:S01]  /*8260*/  VIADD R4, R4, 0xffffffff ;  /* 0xffffffff04047836 */ /* 0x000fe20000000000 */
[----:B------:R-:W-:Y:S01]  /*8270*/  R2UR UR23, R15 ;  /* 0x000000000f1772ca */ /* 0x000fe200000e0000 */
[----:B------:R-:W-:Y:S01]  /*8280*/  UIADD3 UR14, UP0, UR28, 0xf0, URZ ;  /* 0x000000f01c0e7890 */ /* 0x000fe2000ff1e03f */
[----:B------:R-:W-:Y:S01]  /*8290*/  R2UR UR9, R14 ;  /* 0x000000000e0972ca */ /* 0x000fe200000e0000 */
[----:B------:R-:W-:Y:S01]  /*82a0*/  IMAD.SHL.U32 R7, R7, 0x1000, RZ ;  /* 0x0000100007077824 */ /* 0x000fe200078e00ff */
[----:B------:R-:W-:Y:S01]  /*82b0*/  R2UR UR10, R21 ;  /* 0x00000000150a72ca */ /* 0x000fe200000e0000 */
[----:B------:R-:W-:Y:S01]  /*82c0*/  UIADD3 UR32, UP1, UR28, 0x1f0, URZ ;  /* 0x000001f01c207890 */ /* 0x000fe2000ff3e03f */
[----:B------:R-:W-:Y:S01]  /*82d0*/  R2UR UR12, R13 ;  /* 0x000000000d0c72ca */ /* 0x000fe200000e0000 */
[--C-:B------:R-:W-:Y:S01]  /*82e0*/  IMAD R11, R7, 0x2, R22.reuse ;  /* 0x00000002070b7824 */ /* 0x100fe200078e0216 */
[----:B------:R-:W-:Y:S01]  /*82f0*/  LEA R7, R6, UR7, 0xc ;  /* 0x0000000706077c11 */ /* 0x000fe2000f8e60ff */
[----:B------:R-:W-:Y:S01]  /*8300*/  UIADD3.X UR15, URZ, UR29, URZ, UP0, !UPT ;  /* 0x0000001d3f0f7290 */ /* 0x000fe200087fe43f */
[----:B------:R-:W-:Y:S01]  /*8310*/  R2UR UR24, R20 ;  /* 0x00000000141872ca */ /* 0x000fe200000e0000 */
[----:B------:R-:W-:Y:S01]  /*8320*/  UPRMT UR20, URZ, 0x5410, UR18 ;  /* 0x000054103f147896 */ /* 0x000fe20008000012 */
[----:B------:R-:W-:Y:S01]  /*8330*/  R2UR UR8, R11 ;  /* 0x000000000b0872ca */ /* 0x000fe200000e0000 */
[----:B------:R-:W-:Y:S01]  /*8340*/  IMAD R7, R7, 0x2, R22 ;  /* 0x0000000207077824 */ /* 0x000fe200078e0216 */
[----:B------:R-:W-:Y:S01]  /*8350*/  ISETP.GT.AND P1, PT, R4, 0x1, PT ;  /* 0x000000010400780c */ /* 0x000fe20003f24270 */
[----:B------:R-:W-:Y:S01]  /*8360*/  VIADD R6, R6, 0x1 ;  /* 0x0000000106067836 */ /* 0x000fe20000000000 */
[----:B------:R-:W-:Y:S01]  /*8370*/  UPRMT UR30, URZ, 0x5410, UR19 ;  /* 0x000054103f1e7896 */ /* 0x000fe20008000013 */
[----:B------:R-:W-:Y:S01]  /*8380*/  VIADD R21, R21, 0x40 ;  /* 0x0000004015157836 */ /* 0x000fe20000000000 */
[----:B------:R-:W-:Y:S01]  /*8390*/  R2UR UR11, R7 ;  /* 0x00000000070b72ca */ /* 0x000fe200000e0000 */
[----:B------:R-:W-:Y:S01]  /*83a0*/  UIADD3.X UR33, URZ, UR29, URZ, UP1, !UPT ;  /* 0x0000001d3f217290 */ /* 0x000fe20008ffe43f */
[----:B------:R-:W-:Y:S01]  /*83b0*/  ISETP.NE.AND P0, PT, R6, 0x5, PT ;  /* 0x000000050600780c */ /* 0x000fe20003f05270 */
[----:B------:R-:W-:Y:S01]  /*83c0*/  UMOV UR16, 0x0 ;  /* 0x0000000000107882 */ /* 0x000fe20000000000 */
[----:B------:R-:W-:-:S02]  /*83d0*/  UMOV UR17, 0x10000000 ;  /* 0x1000000000117882 */ /* 0x000fc40000000000 */
[----:B------:R-:W-:Y:S01]  /*83e0*/  SEL R14, RZ, 0x1, P0 ;  /* 0x00000001ff0e7807 */ /* 0x000fe20000000000 */
[----:B------:R-:W-:Y:S01]  /*83f0*/  UIADD3 UR8, UR8, 0x100, URZ ;  /* 0x0000010008087890 */ /* 0x000fe2000fffe03f */
[----:B------:R-:W-:Y:S02]  /*8400*/  SEL R6, R6, RZ, P0 ;  /* 0x000000ff06067207 */ /* 0x000fe40000000000 */
[----:B------:R-:W-:-:S03]  /*8410*/  LOP3.LUT R5, R5, R14, RZ, 0x3c, !PT ;  /* 0x0000000e05057212 */ /* 0x000fc600078e3cff */
[----:B------:R-:W-:-:S03]  /*8420*/  UIADD3 UR22, UR11, 0x28100, URZ ;  /* 0x000281000b167890 */ /* 0x000fc6000fffe03f */
[----:B------:R-:W-:Y:S02]  /*8430*/  UMOV UR11, UR23 ;  /* 0x00000017000b7c82 */ /* 0x000fe40008000000 */
[----:B------:R0:W-:Y:S02]  /*8440*/  UTMALDG.3D.MULTICAST [UR8], [UR14], UR20, desc[UR16] ;  /* 0x000010080e0073b4 */ /* 0x0001e40008011814 */
[----:B0-----:R-:W-:Y:S01]  /*8450*/  UMOV UR8, UR22 ;  /* 0x0000001600087c82 */ /* 0x001fe20008000000 */
[----:B------:R-:W-:Y:S02]  /*8460*/  UMOV UR11, UR24 ;  /* 0x00000018000b7c82 */ /* 0x000fe40008000000 */
[----:B------:R0:W-:Y:S02]  /*8470*/  UTMALDG.3D.MULTICAST [UR8], [UR32], UR30, desc[UR16] ;  /* 0x00001008200073b4 */ /* 0x0001e4000801181e */
[----:B0-----:R-:W-:Y:S05]  /*8480*/  @P1 BRA `(.L_x_172) ;  /* 0xfffffffc00381947 */ /* 0x001fea000383ffff */
.L_x_169:
[----:B------:R-:W-:Y:S05]  /*8490*/  BSYNC B1 ;  /* 0x0000000000017941 */ /* 0x000fea0003800000 */
.L_x_168:
[----:B------:R-:W-:Y:S01]  /*84a0*/  LOP3.LUT P1, RZ, R10, 0xff, RZ, 0xc0, !PT ;  /* 0x000000ff0aff7812 */ /* 0x000fe2000782c0ff */
[C---:B------:R-:W-:Y:S01]  /*84b0*/  IMAD.IADD R12, R3.reuse, 0x1, R12 ;  /* 0x00000001030c7824 */ /* 0x040fe200078e020c */
[----:B------:R-:W-:Y:S01]  /*84c0*/  ULDC.64 UR8, c[0x0][0x650] ;  /* 0x0001940000087ab9 */ /* 0x000fe20000000a00 */
[C---:B------:R-:W-:Y:S01]  /*84d0*/  ISETP.GE.U32.AND P2, PT, R3.reuse, 0x5, PT ;  /* 0x000000050300780c */ /* 0x040fe20003f46070 */
[----:B------:R-:W-:Y:S01]  /*84e0*/  BSSY B1, `(.L_x_173) ;  /* 0x000006a000017945 */ /* 0x000fe20003800000 */
[----:B------:R-:W-:Y:S01]  /*84f0*/  IMAD.MOV.U32 R11, RZ, RZ, -0x1 ;  /* 0xffffffffff0b7424 */ /* 0x000fe200078e00ff */
[----:B------:R-:W-:Y:S01]  /*8500*/  ISETP.GT.U32.AND P0, PT, R12, 0x4, PT ;  /* 0x000000040c00780c */ /* 0x000fe20003f04070 */
[----:B------:R-:W-:Y:S01]  /*8510*/  IMAD.MOV.U32 R20, RZ, RZ, -0x1 ;  /* 0xffffffffff147424 */ /* 0x000fe200078e00ff */
[----:B------:R-:W-:Y:S01]  /*8520*/  PRMT R10, RZ, 0x7610, R10 ;  /* 0x00007610ff0a7816 */ /* 0x000fe2000000000a */
[----:B------:R-:W-:Y:S01]  /*8530*/  IMAD.MOV.U32 R13, RZ, RZ, -0x1 ;  /* 0xffffffffff0d7424 */ /* 0x000fe200078e00ff */
[----:B------:R-:W-:-:S03]  /*8540*/  ISETP.LT.U32.AND P0, PT, R3, 0x5, P0 ;  /* 0x000000050300780c */ /* 0x000fc60000701070 */
[----:B------:R-:W0:Y:S01]  /*8550*/  @P1 S2R R5, SR_CgaCtaId ;  /* 0x0000000000051919 */ /* 0x000e220000008800 */
[----:B------:R-:W-:-:S04]  /*8560*/  @P1 MOV R4, 0x400 ;  /* 0x0000040000041802 */ /* 0x000fc80000000f00 */
[----:B0-----:R-:W-:Y:S01]  /*8570*/  @P1 LEA R6, R5, R4, 0x18 ;  /* 0x0000000405061211 */ /* 0x001fe200078ec0ff */
[----:B------:R-:W-:-:S03]  /*8580*/  IMAD.WIDE.U32 R4, R12, -0x33333333, RZ ;  /* 0xcccccccd0c047825 */ /* 0x000fc600078e00ff */
[----:B------:R0:W-:Y:S01]  /*8590*/  @P1 SYNCS.ARRIVE.TRANS64.A1T0 RZ, [R6+URZ+0x68], RZ ;  /* 0x000068ff06ff19a7 */ /* 0x0001e2000810003f */
[----:B------:R-:W-:Y:S02]  /*85a0*/  IADD3 R16, P1, R16, UR26, RZ ;  /* 0x0000001a10107c10 */ /* 0x000fe4000ff3e0ff */
[----:B------:R-:W-:Y:S02]  /*85b0*/  SHF.R.U32.HI R7, RZ, 0x2, R5 ;  /* 0x00000002ff077819 */ /* 0x000fe40000011605 */
[----:B------:R-:W-:Y:S02]  /*85c0*/  SEL R5, RZ, 0x1, !P0 ;  /* 0x00000001ff057807 */ /* 0x000fe40004000000 */
[----:B------:R-:W-:Y:S01]  /*85d0*/  IADD3.X R17, R17, UR21, RZ, P1, !PT ;  /* 0x0000001511117c10 */ /* 0x000fe20008ffe4ff */
[----:B------:R-:W-:Y:S01]  /*85e0*/  IMAD R12, R7, -0x5, R12 ;  /* 0xfffffffb070c7824 */ /* 0x000fe200078e020c */
[----:B------:R-:W-:Y:S02]  /*85f0*/  ISETP.GE.U32.AND P0, PT, R16, UR8, PT ;  /* 0x0000000810007c0c */ /* 0x000fe4000bf06070 */
[----:B------:R-:W-:-:S02]  /*8600*/  LOP3.LUT R0, R0, R5, RZ, 0x3c, !PT ;  /* 0x0000000500007212 */ /* 0x000fc400078e3cff */
[----:B------:R-:W-:Y:S02]  /*8610*/  ISETP.GE.U32.AND.EX P0, PT, R17, UR9, PT, P0 ;  /* 0x0000000911007c0c */ /* 0x000fe4000bf06100 */
[----:B------:R-:W-:Y:S02]  /*8620*/  @P2 LOP3.LUT R0, R0, 0x1, R7, 0x78, !PT ;  /* 0x0000000100002812 */ /* 0x000fe400078e7807 */
[----:B------:R-:W-:-:S09]  /*8630*/  PRMT R4, RZ, 0x7610, R4 ;  /* 0x00007610ff047816 */ /* 0x000fd20000000004 */
[----:B0-----:R-:W-:Y:S05]  /*8640*/  @P0 BRA `(.L_x_174) ;  /* 0x00000004004c0947 */ /* 0x001fea0003800000 */
[----:B------:R-:W0:Y:S01]  /*8650*/  S2R R14, SR_CTAID.X ;  /* 0x00000000000e7919 */ /* 0x000e220000002500 */
[----:B------:R-:W-:Y:S01]  /*8660*/  ULDC.64 UR8, c[0x0][0x628] ;  /* 0x00018a0000087ab9 */ /* 0x000fe20000000a00 */
[----:B------:R-:W1:Y:S01]  /*8670*/  LDC R15, c[0x0][0x144] ;  /* 0x00005100ff0f7b82 */ /* 0x000e620000000800 */
[----:B------:R-:W-:Y:S01]  /*8680*/  ISETP.NE.U32.AND P0, PT, RZ, UR8, PT ;  /* 0x00000008ff007c0c */ /* 0x000fe2000bf05070 */
[----:B------:R-:W2:Y:S01]  /*8690*/  S2R R11, SR_CTAID.Y ;  /* 0x00000000000b7919 */ /* 0x000ea20000002600 */
[----:B------:R-:W-:Y:S01]  /*86a0*/  ULDC UR10, c[0x0][0x150] ;  /* 0x00005400000a7ab9 */ /* 0x000fe20000000800 */
[----:B------:R-:W-:Y:S01]  /*86b0*/  ULDC UR11, c[0x0][0x630] ;  /* 0x00018c00000b7ab9 */ /* 0x000fe20000000800 */
[----:B------:R-:W-:Y:S01]  /*86c0*/  ISETP.NE.AND.EX P0, PT, RZ, UR9, PT, P0 ;  /* 0x00000009ff007c0c */ /* 0x000fe2000bf05300 */
[----:B------:R-:W-:Y:S01]  /*86d0*/  IMAD.MOV.U32 R4, RZ, RZ, R16 ;  /* 0x000000ffff047224 */ /* 0x000fe200078e0010 */
[----:B0-----:R-:W-:-:S05]  /*86e0*/  I2FP.F32.U32 R5, R14 ;  /* 0x0000000e00057245 */ /* 0x001fca0000201000 */
[----:B------:R-:W-:Y:S01]  /*86f0*/  FMUL R20, R5, UR10 ;  /* 0x0000000a05147c20 */ /* 0x000fe20008400000 */
[----:B------:R-:W-:-:S05]  /*8700*/  IMAD.MOV.U32 R5, RZ, RZ, R17 ;  /* 0x000000ffff057224 */ /* 0x000fca00078e0011 */
[----:B--2---:R-:W-:Y:S05]  /*8710*/  @!P0 BRA `(.L_x_175) ;  /* 0x0000000000288947 */ /* 0x004fea0003800000 */
[----:B------:R-:W-:Y:S02]  /*8720*/  ULDC UR10, c[0x0][0x634] ;  /* 0x00018d00000a7ab9 */ /* 0x000fe40000000800 */
[----:B------:R-:W-:-:S05]  /*8730*/  IADD3 R5, P0, R16, UR10, RZ ;  /* 0x0000000a10057c10 */ /* 0x000fca000ff1e0ff */
[----:B------:R-:W-:-:S04]  /*8740*/  IMAD.X R13, RZ, RZ, R17, P0 ;  /* 0x000000ffff0d7224 */ /* 0x000fc800000e0611 */
[----:B------:R-:W-:-:S04]  /*8750*/  IMAD.WIDE.U32 R6, R13, UR8, RZ ;  /* 0x000000080d067c25 */ /* 0x000fc8000f8e00ff */
[----:B------:R-:W-:-:S04]  /*8760*/  IMAD.WIDE.U32 R6, P0, R5, UR9, R6 ;  /* 0x0000000905067c25 */ /* 0x000fc8000f800006 */
[----:B------:R-:W-:-:S04]  /*8770*/  IMAD.WIDE.U32 R4, R5, UR8, RZ ;  /* 0x0000000805047c25 */ /* 0x000fc8000f8e00ff */
[----:B------:R-:W-:Y:S01]  /*8780*/  IMAD.MOV.U32 R4, RZ, RZ, R7 ;  /* 0x000000ffff047224 */ /* 0x000fe200078e0007 */
[----:B------:R-:W-:Y:S01]  /*8790*/  IADD3 RZ, P1, R5, R6, RZ ;  /* 0x0000000605ff7210 */ /* 0x000fe20007f3e0ff */
[----:B------:R-:W-:-:S04]  /*87a0*/  IMAD.X R5, RZ, RZ, RZ, P0 ;  /* 0x000000ffff057224 */ /* 0x000fc800000e06ff */
[----:B------:R-:W-:-:S08]  /*87b0*/  IMAD.WIDE.U32.X R4, R13, UR9, R4, P1 ;  /* 0x000000090d047c25 */ /* 0x000fd000088e0404 */
.L_x_175:
[--C-:B------:R-:W-:Y:S01]  /*87c0*/  SHF.R.U64 R13, R4, UR11, R5.reuse ;  /* 0x0000000b040d7c19 */ /* 0x100fe20008001205 */
[----:B------:R-:W0:Y:S01]  /*87d0*/  F2I.U32.TRUNC.NTZ R20, R20 ;  /* 0x0000001400147305 */ /* 0x000e22000020f000 */
[----:B------:R-:W-:Y:S01]  /*87e0*/  SHF.R.U32.HI R4, RZ, UR11, R5 ;  /* 0x0000000bff047c19 */ /* 0x000fe20008011605 */
[----:B------:R-:W-:Y:S01]  /*87f0*/  ULDC.64 UR8, c[0x0][0x620] ;  /* 0x0001880000087ab9 */ /* 0x000fe20000000a00 */
[----:B------:R-:W-:Y:S01]  /*8800*/  IADD3 R7, P0, RZ, -R13, RZ ;  /* 0x8000000dff077210 */ /* 0x000fe20007f1e0ff */
[----:B------:R-:W-:Y:S01]  /*8810*/  ULDC.64 UR10, c[0x0][0x640] ;  /* 0x00019000000a7ab9 */ /* 0x000fe20000000a00 */
[----:B------:R-:W2:Y:S03]  /*8820*/  LDC R22, c[0x0][0x148] ;  /* 0x00005200ff167b82 */ /* 0x000ea60000000800 */
[----:B------:R-:W-:Y:S01]  /*8830*/  IMAD.X R4, RZ, RZ, ~R4, P0 ;  /* 0x000000ffff047224 */ /* 0x000fe200000e0e04 */
[----:B------:R-:W-:-:S03]  /*8840*/  ISETP.NE.U32.AND P0, PT, RZ, UR10, PT ;  /* 0x0000000aff007c0c */ /* 0x000fc6000bf05070 */
[----:B------:R-:W-:Y:S01]  /*8850*/  IMAD R6, R4, UR8, RZ ;  /* 0x0000000804067c24 */ /* 0x000fe2000f8e02ff */
[----:B------:R-:W-:Y:S01]  /*8860*/  ISETP.NE.AND.EX P0, PT, RZ, UR11, PT, P0 ;  /* 0x0000000bff007c0c */ /* 0x000fe2000bf05300 */
[----:B------:R-:W-:Y:S01]  /*8870*/  IMAD.WIDE.U32 R4, R7, UR8, R16 ;  /* 0x0000000807047c25 */ /* 0x000fe2000f8e0010 */
[----:B------:R-:W-:-:S03]  /*8880*/  ULDC UR8, c[0x0][0x618] ;  /* 0x0001860000087ab9 */ /* 0x000fc60000000800 */
[----:B------:R-:W-:Y:S01]  /*8890*/  IMAD R7, R7, UR9, R6 ;  /* 0x0000000907077c24 */ /* 0x000fe2000f8e0206 */
[----:B------:R-:W-:Y:S01]  /*88a0*/  ULDC UR9, c[0x0][0x154] ;  /* 0x0000550000097ab9 */ /* 0x000fe20000000800 */
[----:B0-----:R-:W-:Y:S02]  /*88b0*/  IMAD.MOV R6, RZ, RZ, -R20 ;  /* 0x000000ffff067224 */ /* 0x001fe400078e0a14 */
[----:B------:R-:W-:Y:S02]  /*88c0*/  IMAD.IADD R5, R5, 0x1, R7 ;  /* 0x0000000105057824 */ /* 0x000fe400078e0207 */
[----:B-1----:R-:W-:Y:S01]  /*88d0*/  IMAD R14, R15, R6, R14 ;  /* 0x000000060f0e7224 */ /* 0x002fe200078e020e */
[----:B------:R-:W-:Y:S02]  /*88e0*/  I2FP.F32.U32 R6, R11 ;  /* 0x0000000b00067245 */ /* 0x000fe40000201000 */
[--C-:B------:R-:W-:Y:S02]  /*88f0*/  SHF.R.U64 R15, R4, UR8, R5.reuse ;  /* 0x00000008040f7c19 */ /* 0x100fe40008001205 */
[----:B------:R-:W-:Y:S01]  /*8900*/  SHF.R.U32.HI R4, RZ, UR8, R5 ;  /* 0x00000008ff047c19 */ /* 0x000fe20008011605 */
[----:B------:R-:W-:Y:S01]  /*8910*/  FMUL R6, R6, UR9 ;  /* 0x0000000906067c20 */ /* 0x000fe20008400000 */
[----:B------:R-:W-:-:S02]  /*8920*/  ULDC UR8, c[0x0][0x608] ;  /* 0x0001820000087ab9 */ /* 0x000fc40000000800 */
[--C-:B------:R-:W-:Y:S01]  /*8930*/  SHF.R.U64 R21, R15, UR8, R4.reuse ;  /* 0x000000080f157c19 */ /* 0x100fe20008001204 */
[----:B------:R0:W1:Y:S01]  /*8940*/  F2I.U32.TRUNC.NTZ R24, R6 ;  /* 0x0000000600187305 */ /* 0x000062000020f000 */
[----:B------:R-:W-:Y:S01]  /*8950*/  SHF.R.U32.HI R4, RZ, UR8, R4 ;  /* 0x00000008ff047c19 */ /* 0x000fe20008011604 */
[----:B------:R-:W-:-:S03]  /*8960*/  ULDC UR8, c[0x0][0x658] ;  /* 0x0001960000087ab9 */ /* 0x000fc60000000800 */
[--C-:B------:R-:W-:Y:S02]  /*8970*/  SHF.R.U64 R20, R21, UR8, R4.reuse ;  /* 0x0000000815147c19 */ /* 0x100fe40008001204 */
[----:B------:R-:W-:-:S03]  /*8980*/  SHF.R.U32.HI R23, RZ, UR8, R4 ;  /* 0x00000008ff177c19 */ /* 0x000fc60008011604 */
[----:B------:R-:W-:Y:S02]  /*8990*/  IMAD.MOV.U32 R4, RZ, RZ, R20 ;  /* 0x000000ffff047224 */ /* 0x000fe400078e0014 */
[----:B------:R-:W-:Y:S01]  /*89a0*/  IMAD.MOV.U32 R5, RZ, RZ, R23 ;  /* 0x000000ffff057224 */ /* 0x000fe200078e0017 */
[----:B0-----:R-:W-:Y:S06]  /*89b0*/  @!P0 BRA `(.L_x_176) ;  /* 0x0000000000288947 */ /* 0x001fec0003800000 */
        /* <DEDUP_REMOVED lines=10> */
.L_x_176:
[----:B------:R-:W-:Y:S01]  /*8a60*/  ISETP.NE.AND P0, PT, R2, 0x1, PT ;  /* 0x000000010200780c */ /* 0x000fe20003f05270 */
[----:B------:R-:W-:Y:S01]  /*8a70*/  ULDC UR8, c[0x0][0x648] ;  /* 0x0001920000087ab9 */ /* 0x000fe20000000800 */
[----:B-1----:R-:W-:Y:S01]  /*8a80*/  IMAD.MOV R24, RZ, RZ, -R24 ;  /* 0x000000ffff187224 */ /* 0x002fe200078e0a18 */
[----:B------:R-:W-:Y:S01]  /*8a90*/  SHF.R.U64 R4, R4, UR8, R5 ;  /* 0x0000000804047c19 */ /* 0x000fe20008001205 */
[----:B------:R-:W-:Y:S01]  /*8aa0*/  ULDC UR8, c[0x0][0x638] ;  /* 0x00018e0000087ab9 */ /* 0x000fe20000000800 */
[----:B------:R-:W-:Y:S01]  /*8ab0*/  LOP3.LUT R21, R21, UR13, RZ, 0xc0, !PT ;  /* 0x0000000d15157c12 */ /* 0x000fe2000f8ec0ff */
[----:B------:R-:W-:Y:S02]  /*8ac0*/  ULDC UR9, c[0x0][0x610] ;  /* 0x0001840000097ab9 */ /* 0x000fe40000000800 */
[----:B------:R-:W-:Y:S02]  /*8ad0*/  IMAD.MOV R5, RZ, RZ, -R4 ;  /* 0x000000ffff057224 */ /* 0x000fe400078e0a04 */
[----:B------:R-:W-:-:S02]  /*8ae0*/  IMAD R21, R4, UR5, R21 ;  /* 0x0000000504157c24 */ /* 0x000fc4000f8e0215 */
[----:B------:R-:W-:Y:S01]  /*8af0*/  IMAD R20, R5, UR8, R20 ;  /* 0x0000000805147c24 */ /* 0x000fe2000f8e0214 */
[----:B------:R-:W-:Y:S01]  /*8b00*/  ULDC UR8, c[0x0][0x600] ;  /* 0x0001800000087ab9 */ /* 0x000fe20000000800 */
[----:B--2---:R-:W-:Y:S01]  /*8b10*/  @P0 IMAD R14, R22, R24, R11 ;  /* 0x00000018160e0224 */ /* 0x004fe200078e020b */
[----:B------:R-:W-:Y:S01]  /*8b20*/  LOP3.LUT R11, R15, UR4, RZ, 0xc0, !PT ;  /* 0x000000040f0b7c12 */ /* 0x000fe2000f8ec0ff */
[----:B------:R-:W-:Y:S02]  /*8b30*/  IMAD.MOV.U32 R4, RZ, RZ, 0x1 ;  /* 0x00000001ff047424 */ /* 0x000fe400078e00ff */
[----:B------:R-:W-:Y:S02]  /*8b40*/  IMAD R14, R21, UR9, R14 ;  /* 0x00000009150e7c24 */ /* 0x000fe4000f8e020e */
[----:B------:R-:W-:-:S05]  /*8b50*/  IMAD R11, R20, UR8, R11 ;  /* 0x00000008140b7c24 */ /* 0x000fca000f8e020b */
[----:B------:R-:W-:Y:S02]  /*8b60*/  SEL R20, R11, R14, !P0 ;  /* 0x0000000e0b147207 */ /* 0x000fe40004000000 */
[----:B------:R-:W-:-:S07]  /*8b70*/  SEL R11, R14, R11, !P0 ;  /* 0x0000000b0e0b7207 */ /* 0x000fce0004000000 */
.L_x_174:
[----:B------:R-:W-:Y:S05]  /*8b80*/  BSYNC B1 ;  /* 0x0000000000017941 */ /* 0x000fea0003800000 */
.L_x_173:
[----:B------:R-:W-:-:S13]  /*8b90*/  LOP3.LUT P0, RZ, R4, 0xff, RZ, 0xc0, !PT ;  /* 0x000000ff04ff7812 */ /* 0x000fda000780c0ff */
[----:B------:R-:W-:Y:S05]  /*8ba0*/  @P0 BRA `(.L_x_177) ;  /* 0xfffffff400380947 */ /* 0x000fea000383ffff */
[----:B------:R-:W-:Y:S05]  /*8bb0*/  BSYNC B0 ;  /* 0x0000000000007941 */ /* 0x000fea0003800000 */
.L_x_166:
[----:B------:R-:W-:-:S03]  /*8bc0*/  UMOV UR8, 0xffffffff ;  /* 0xffffffff00087882 */ /* 0x000fc60000000000 */
[----:B------:R-:W-:Y:S05]  /*8bd0*/  BRA.DIV UR8, `(.L_x_178) ;  /* 0x0000000608387947 */ /* 0x000fea000b800000 */
[----:B------:R-:W-:-:S13]  /*8be0*/  ELECT P6, URZ, PT ;  /* 0x00000000003f782f */ /* 0x000fda00038c0000 */
.L_x_193:
[----:B------:R-:W-:Y:S04]  /*8bf0*/  BSSY B0, `(.L_x_179) ;  /* 0x0000034000007945 */ /* 0x000fe80003800000 */
[----:B------:R-:W-:Y:S05]  /*8c00*/  @!P6 BRA `(.L_x_180) ;  /* 0x0000000000c8e947 */ /* 0x000fea0003800000 */
[----:B------:R-:W-:-:S04]  /*8c10*/  LOP3.LUT R19, R19, 0x2, RZ, 0xfc, !PT ;  /* 0x0000000213137812 */ /* 0x000fc800078efcff */
[----:B------:R-:W-:-:S13]  /*8c20*/  ISETP.NE.AND P0, PT, R19, 0x3, PT ;  /* 0x000000031300780c */ /* 0x000fda0003f05270 */
[----:B------:R-:W-:Y:S05]  /*8c30*/  @!P0 BRA `(.L_x_181) ;  /* 0x0000000000048947 */ /* 0x000fea0003800000 */
[----:B------:R-:W-:Y:S01]  /*8c40*/  BPT.TRAP 0x1 ;  /* 0x000000040000795c */ /* 0x000fe20000300000 */
.L_x_181:
[----:B------:R-:W0:Y:S01]  /*8c50*/  S2R R3, SR_CgaCtaId ;  /* 0x0000000000037919 */ /* 0x000e220000008800 */
[----:B------:R-:W-:-:S04]  /*8c60*/  MOV R2, 0x400 ;  /* 0x0000040000027802 */ /* 0x000fc80000000f00 */
[----:B0-----:R-:W-:Y:S02]  /*8c70*/  LEA R3, R3, R2, 0x18 ;  /* 0x0000000203037211 */ /* 0x001fe400078ec0ff */
[----:B------:R-:W-:-:S03]  /*8c80*/  SHF.L.U32 R2, R0, 0x1f, RZ ;  /* 0x0000001f00027819 */ /* 0x000fc600000006ff */
[----:B------:R-:W-:-:S04]  /*8c90*/  VIADD R3, R3, 0x28 ;  /* 0x0000002803037836 */ /* 0x000fc80000000000 */
[C---:B------:R-:W-:Y:S02]  /*8ca0*/  IMAD R7, R12.reuse, 0x8, R3 ;  /* 0x000000080c077824 */ /* 0x040fe400078e0203 */
[----:B------:R-:W-:Y:S02]  /*8cb0*/  VIADD R12, R12, 0x1 ;  /* 0x000000010c0c7836 */ /* 0x000fe40000000000 */
[----:B------:R-:W0:Y:S03]  /*8cc0*/  SYNCS.PHASECHK.TRANS64.TRYWAIT P0, [R7+URZ], R2 ;  /* 0x00000002070075a7 */ /* 0x000e26000800017f */
[----:B------:R-:W-:-:S04]  /*8cd0*/  ISETP.NE.AND P1, PT, R12, 0x5, PT ;  /* 0x000000050c00780c */ /* 0x000fc80003f25270 */
[----:B------:R-:W-:Y:S02]  /*8ce0*/  SEL R5, RZ, 0x1, P1 ;  /* 0x00000001ff057807 */ /* 0x000fe40000800000 */
[----:B------:R-:W-:Y:S02]  /*8cf0*/  SEL R12, R12, RZ, P1 ;  /* 0x000000ff0c0c7207 */ /* 0x000fe40000800000 */
[----:B------:R-:W-:-:S03]  /*8d00*/  LOP3.LUT R5, R0, R5, RZ, 0x3c, !PT ;  /* 0x0000000500057212 */ /* 0x000fc600078e3cff */
[----:B------:R-:W-:Y:S01]  /*8d10*/  IMAD R9, R12, 0x8, R3 ;  /* 0x000000080c097824 */ /* 0x000fe200078e0203 */
[----:B------:R-:W-:Y:S01]  /*8d20*/  SHF.L.U32 R4, R5, 0x1f, RZ ;  /* 0x0000001f05047819 */ /* 0x000fe200000006ff */
[----:B0-----:R-:W-:Y:S06]  /*8d30*/  @!P0 BRA `(.L_x_182) ;  /* 0x0000000400008947 */ /* 0x001fec0003800000 */
.L_x_194:
[----:B------:R-:W1:Y:S01]  /*8d40*/  SYNCS.PHASECHK.TRANS64.TRYWAIT P0, [R9+URZ], R4 ;  /* 0x00000004090075a7 */ /* 0x000e62000800017f */
[----:B------:R-:W-:-:S05]  /*8d50*/  VIADD R0, R12, 0x1 ;  /* 0x000000010c007836 */ /* 0x000fca0000000000 */
[----:B------:R-:W-:-:S04]  /*8d60*/  ISETP.NE.AND P1, PT, R0, 0x5, PT ;  /* 0x000000050000780c */ /* 0x000fc80003f25270 */
[----:B0-----:R-:W-:Y:S02]  /*8d70*/  SEL R2, RZ, 0x1, P1 ;  /* 0x00000001ff027807 */ /* 0x001fe40000800000 */
[----:B------:R-:W-:Y:S02]  /*8d80*/  SEL R0, R0, RZ, P1 ;  /* 0x000000ff00007207 */ /* 0x000fe40000800000 */
[----:B------:R-:W-:-:S03]  /*8d90*/  LOP3.LUT R7, R5, R2, RZ, 0x3c, !PT ;  /* 0x0000000205077212 */ /* 0x000fc600078e3cff */
[----:B------:R-:W-:Y:S01]  /*8da0*/  IMAD R6, R0, 0x8, R3 ;  /* 0x0000000800067824 */ /* 0x000fe200078e0203 */
[----:B------:R-:W-:Y:S01]  /*8db0*/  SHF.L.U32 R5, R7, 0x1f, RZ ;  /* 0x0000001f07057819 */ /* 0x000fe200000006ff */
[----:B-1----:R-:W-:Y:S06]  /*8dc0*/  @!P0 BRA `(.L_x_183) ;  /* 0x0000000000f08947 */ /* 0x002fec0003800000 */
.L_x_195:
[----:B------:R-:W1:Y:S01]  /*8dd0*/  SYNCS.PHASECHK.TRANS64.TRYWAIT P0, [R6+URZ], R5 ;  /* 0x00000005060075a7 */ /* 0x000e62000800017f */
[----:B------:R-:W-:-:S05]  /*8de0*/  VIADD R0, R0, 0x1 ;  /* 0x0000000100007836 */ /* 0x000fca0000000000 */
[----:B------:R-:W-:-:S04]  /*8df0*/  ISETP.NE.AND P1, PT, R0, 0x5, PT ;  /* 0x000000050000780c */ /* 0x000fc80003f25270 */
[----:B------:R-:W-:Y:S02]  /*8e00*/  SEL R2, RZ, 0x1, P1 ;  /* 0x00000001ff027807 */ /* 0x000fe40000800000 */
[----:B------:R-:W-:Y:S02]  /*8e10*/  SEL R0, R0, RZ, P1 ;  /* 0x000000ff00007207 */ /* 0x000fe40000800000 */
[----:B------:R-:W-:-:S03]  /*8e20*/  LOP3.LUT R7, R7, R2, RZ, 0x3c, !PT ;  /* 0x0000000207077212 */ /* 0x000fc600078e3cff */
[----:B0-----:R-:W-:Y:S01]  /*8e30*/  IMAD R9, R0, 0x8, R3 ;  /* 0x0000000800097824 */ /* 0x001fe200078e0203 */
[----:B------:R-:W-:Y:S01]  /*8e40*/  SHF.L.U32 R4, R7, 0x1f, RZ ;  /* 0x0000001f07047819 */ /* 0x000fe200000006ff */
[----:B-1----:R-:W-:Y:S06]  /*8e50*/  @!P0 BRA `(.L_x_184) ;  /* 0x0000000000e08947 */ /* 0x002fec0003800000 */
.L_x_196:
[----:B------:R-:W1:Y:S01]  /*8e60*/  SYNCS.PHASECHK.TRANS64.TRYWAIT P0, [R9+URZ], R4 ;  /* 0x00000004090075a7 */ /* 0x000e62000800017f */
[----:B------:R-:W-:-:S05]  /*8e70*/  VIADD R0, R0, 0x1 ;  /* 0x0000000100007836 */ /* 0x000fca0000000000 */
[----:B------:R-:W-:-:S04]  /*8e80*/  ISETP.NE.AND P1, PT, R0, 0x5, PT ;  /* 0x000000050000780c */ /* 0x000fc80003f25270 */
[----:B------:R-:W-:Y:S02]  /*8e90*/  SEL R2, RZ, 0x1, P1 ;  /* 0x00000001ff027807 */ /* 0x000fe40000800000 */
[----:B------:R-:W-:Y:S02]  /*8ea0*/  SEL R0, R0, RZ, P1 ;  /* 0x000000ff00007207 */ /* 0x000fe40000800000 */
[----:B------:R-:W-:Y:S01]  /*8eb0*/  LOP3.LUT R2, R7, R2, RZ, 0x3c, !PT ;  /* 0x0000000207027212 */ /* 0x000fe200078e3cff */
[----:B-1----:R-:W-:Y:S06]  /*8ec0*/  @!P0 BRA `(.L_x_185) ;  /* 0x0000000000d88947 */ /* 0x002fec0003800000 */
.L_x_197:
[----:B------:R-:W-:Y:S01]  /*8ed0*/  IMAD R3, R0, 0x8, R3 ;  /* 0x0000000800037824 */ /* 0x000fe200078e0203 */
[----:B------:R-:W-:-:S07]  /*8ee0*/  SHF.L.U32 R0, R2, 0x1f, RZ ;  /* 0x0000001f02007819 */ /* 0x000fce00000006ff */
.L_x_186:
[----:B--2---:R2:W3:Y:S02]  /*8ef0*/  SYNCS.PHASECHK.TRANS64.TRYWAIT P0, [R3+URZ], R0 ;  /* 0x00000000030075a7 */ /* 0x0044e4000800017f */
[----:B---3--:R-:W-:Y:S05]  /*8f00*/  @!P0 NANOSLEEP.SYNCS 0x989680 ;  /* 0x009896800000895d */ /* 0x008fea0003900000 */
[----:B------:R-:W3:Y:S02]  /*8f10*/  @!P0 SYNCS.PHASECHK.TRANS64 P0, [R3+URZ], R0 ;  /* 0x00000000030085a7 */ /* 0x000ee4000800007f */
[----:B---3--:R-:W-:Y:S05]  /*8f20*/  @!P0 BRA `(.L_x_186) ;  /* 0xfffffffc00f08947 */ /* 0x008fea000383ffff */
.L_x_180:
[----:B------:R-:W-:Y:S05]  /*8f30*/  BSYNC B0 ;  /* 0x0000000000007941 */ /* 0x000fea0003800000 */
.L_x_179:
[----:B------:R-:W-:Y:S05]  /*8f40*/  EXIT ;  /* 0x000000000000794d */ /* 0x000fea0003800000 */
.L_x_21:
[----:B----4-:R4:W0:Y:S02]  /*8f50*/  SYNCS.PHASECHK.TRANS64.TRYWAIT P1, [R3+URZ], R0 ;  /* 0x00000000030075a7 */ /* 0x010824000802017f */
[----:B0-----:R-:W-:Y:S05]  /*8f60*/  @!P1 NANOSLEEP.SYNCS 0x989680 ;  /* 0x009896800000995d */ /* 0x001fea0003900000 */
[----:B------:R-:W0:Y:S02]  /*8f70*/  @!P1 SYNCS.PHASECHK.TRANS64 P1, [R3+URZ], R0 ;  /* 0x00000000030095a7 */ /* 0x000e24000802007f */
[----:B0-----:R-:W-:Y:S05]  /*8f80*/  @!P1 BRA `(.L_x_21) ;  /* 0xfffffffc00f09947 */ /* 0x001fea000383ffff */
[----:B------:R-:W-:Y:S05]  /*8f90*/  BRA `(.L_x_20) ;  /* 0xffffff8400687947 */ /* 0x000fea000383ffff */
.L_x_26:
[----:B-1----:R1:W3:Y:S02]  /*8fa0*/  SYNCS.PHASECHK.TRANS64.TRYWAIT P1, [R5+URZ], R4 ;  /* 0x00000004050075a7 */ /* 0x0022e4000802017f */
[----:B---3--:R-:W-:Y:S05]  /*8fb0*/  @!P1 NANOSLEEP.SYNCS 0x989680 ;  /* 0x009896800000995d */ /* 0x008fea0003900000 */
[----:B------:R-:W3:Y:S02]  /*8fc0*/  @!P1 SYNCS.PHASECHK.TRANS64 P1, [R5+URZ], R4 ;  /* 0x00000004050095a7 */ /* 0x000ee4000802007f */
[----:B---3--:R-:W-:Y:S05]  /*8fd0*/  @!P1 BRA `(.L_x_26) ;  /* 0xfffffffc00f09947 */ /* 0x008fea000383ffff */
[----:B------:R-:W-:Y:S05]  /*8fe0*/  BRA `(.L_x_25) ;  /* 0xffffff8800b87947 */ /* 0x000fea000383ffff */
.L_x_167:
[----:B------:R-:W-:Y:S01]  /*8ff0*/  BSSY B1, `(.L_x_187) ;  /* 0x0000006000017945 */ /* 0x000fe20003800000 */
[----:B------:R-:W-:-:S07]  /*9000*/  IMAD.MOV.U32 R15, RZ, RZ, -0x1 ;  /* 0xffffffffff0f7424 */ /* 0x000fce00078e00ff */
[----:B------:R-:W-:Y:S05]  /*9010*/  WARPSYNC.COLLECTIVE R15, `(.L_x_188) ;  /* 0x000000000f0c7348 */ /* 0x000fea0003c00000 */
[----:B------:R-:W-:Y:S02]  /*9020*/  ELECT P6, UR62, PT ;  /* 0x00000000003e782f */ /* 0x000fe400038c0000 */
[----:B------:R-:W-:Y:S01]  /*9030*/  MOV R14, UR62 ;  /* 0x0000003e000e7c02 */ /* 0x000fe20008000f00 */
[----:B------:R-:W-:Y:S10]  /*9040*/  ENDCOLLECTIVE ;  /* 0x000000000000791b */ /* 0x000ff40003800000 */
.L_x_188:
[----:B------:R-:W-:Y:S05]  /*9050*/  BSYNC B1 ;  /* 0x0000000000017941 */ /* 0x000fea0003800000 */
.L_x_187:
[----:B------:R-:W-:Y:S05]  /*9060*/  BRA `(.L_x_189) ;  /* 0xfffffff000147947 */ /* 0x000fea000383ffff */
.L_x_170:
[----:B0-----:R0:W1:Y:S02]  /*9070*/  SYNCS.PHASECHK.TRANS64.TRYWAIT P0, [R14+URZ+0x28], R7 ;  /* 0x000028070e0075a7 */ /* 0x001064000800017f */
[----:B-1----:R-:W-:Y:S05]  /*9080*/  @!P0 NANOSLEEP.SYNCS 0x989680 ;  /* 0x009896800000895d */ /* 0x002fea0003900000 */
[----:B------:R-:W1:Y:S02]  /*9090*/  @!P0 SYNCS.PHASECHK.TRANS64 P0, [R14+URZ+0x28], R7 ;  /* 0x000028070e0085a7 */ /* 0x000e64000800007f */
[----:B-1----:R-:W-:Y:S05]  /*90a0*/  @!P0 BRA `(.L_x_170) ;  /* 0xfffffffc00f08947 */ /* 0x002fea000383ffff */
[----:B------:R-:W-:Y:S05]  /*90b0*/  BRA `(.L_x_190) ;  /* 0xfffffff000507947 */ /* 0x000fea000383ffff */
.L_x_178:
[----:B------:R-:W-:Y:S01]  /*90c0*/  BSSY B0, `(.L_x_191) ;  /* 0x0000006000007945 */ /* 0x000fe20003800000 */
[----:B------:R-:W-:-:S07]  /*90d0*/  IMAD.MOV.U32 R15, RZ, RZ, -0x1 ;  /* 0xffffffffff0f7424 */ /* 0x000fce00078e00ff */
[----:B------:R-:W-:Y:S05]  /*90e0*/  WARPSYNC.COLLECTIVE R15, `(.L_x_192) ;  /* 0x000000000f0c7348 */ /* 0x000fea0003c00000 */
[----:B------:R-:W-:Y:S02]  /*90f0*/  ELECT P6, UR62, PT ;  /* 0x00000000003e782f */ /* 0x000fe400038c0000 */
[----:B------:R-:W-:Y:S01]  /*9100*/  MOV R14, UR62 ;  /* 0x0000003e000e7c02 */ /* 0x000fe20008000f00 */
[----:B------:R-:W-:Y:S10]  /*9110*/  ENDCOLLECTIVE ;  /* 0x000000000000791b */ /* 0x000ff40003800000 */
.L_x_192:
[----:B------:R-:W-:Y:S05]  /*9120*/  BSYNC B0 ;  /* 0x0000000000007941 */ /* 0x000fea0003800000 */
.L_x_191:
[----:B------:R-:W-:Y:S05]  /*9130*/  BRA `(.L_x_193) ;  /* 0xfffffff800ac7947 */ /* 0x000fea000383ffff */
.L_x_182:
[----:B0-----:R0:W1:Y:S02]  /*9140*/  SYNCS.PHASECHK.TRANS64.TRYWAIT P0, [R7+URZ], R2 ;  /* 0x00000002070075a7 */ /* 0x001064000800017f */
[----:B-1----:R-:W-:Y:S05]  /*9150*/  @!P0 NANOSLEEP.SYNCS 0x989680 ;  /* 0x009896800000895d */ /* 0x002fea0003900000 */
[----:B------:R-:W1:Y:S02]  /*9160*/  @!P0 SYNCS.PHASECHK.TRANS64 P0, [R7+URZ], R2 ;  /* 0x00000002070085a7 */ /* 0x000e64000800007f */
[----:B-1----:R-:W-:Y:S05]  /*9170*/  @!P0 BRA `(.L_x_182) ;  /* 0xfffffffc00f08947 */ /* 0x002fea000383ffff */
[----:B------:R-:W-:Y:S05]  /*9180*/  BRA `(.L_x_194) ;  /* 0xfffffff800ec7947 */ /* 0x000fea000383ffff */
.L_x_183:
[----:B0-----:R0:W1:Y:S02]  /*9190*/  SYNCS.PHASECHK.TRANS64.TRYWAIT P0, [R9+URZ], R4 ;  /* 0x00000004090075a7 */ /* 0x001064000800017f */
[----:B-1----:R-:W-:Y:S05]  /*91a0*/  @!P0 NANOSLEEP.SYNCS 0x989680 ;  /* 0x009896800000895d */ /* 0x002fea0003900000 */
[----:B------:R-:W1:Y:S02]  /*91b0*/  @!P0 SYNCS.PHASECHK.TRANS64 P0, [R9+URZ], R4 ;  /* 0x00000004090085a7 */ /* 0x000e64000800007f */
[----:B-1----:R-:W-:Y:S05]  /*91c0*/  @!P0 BRA `(.L_x_183) ;  /* 0xfffffffc00f08947 */ /* 0x002fea000383ffff */
[----:B------:R-:W-:Y:S05]  /*91d0*/  BRA `(.L_x_195) ;  /* 0xfffffff800fc7947 */ /* 0x000fea000383ffff */
.L_x_184:
[----:B0-----:R0:W1:Y:S02]  /*91e0*/  SYNCS.PHASECHK.TRANS64.TRYWAIT P0, [R6+URZ], R5 ;  /* 0x00000005060075a7 */ /* 0x001064000800017f */
[----:B-1----:R-:W-:Y:S05]  /*91f0*/  @!P0 NANOSLEEP.SYNCS 0x989680 ;  /* 0x009896800000895d */ /* 0x002fea0003900000 */
[----:B------:R-:W1:Y:S02]  /*9200*/  @!P0 SYNCS.PHASECHK.TRANS64 P0, [R6+URZ], R5 ;  /* 0x00000005060085a7 */ /* 0x000e64000800007f */
[----:B-1----:R-:W-:Y:S05]  /*9210*/  @!P0 BRA `(.L_x_184) ;  /* 0xfffffffc00f08947 */ /* 0x002fea000383ffff */
[----:B------:R-:W-:Y:S05]  /*9220*/  BRA `(.L_x_196) ;  /* 0xfffffffc000c7947 */ /* 0x000fea000383ffff */
.L_x_185:
[----:B-1----:R1:W2:Y:S02]  /*9230*/  SYNCS.PHASECHK.TRANS64.TRYWAIT P0, [R9+URZ], R4 ;  /* 0x00000004090075a7 */ /* 0x0022a4000800017f */
[----:B--2---:R-:W-:Y:S05]  /*9240*/  @!P0 NANOSLEEP.SYNCS 0x989680 ;  /* 0x009896800000895d */ /* 0x004fea0003900000 */
[----:B------:R-:W2:Y:S02]  /*9250*/  @!P0 SYNCS.PHASECHK.TRANS64 P0, [R9+URZ], R4 ;  /* 0x00000004090085a7 */ /* 0x000ea4000800007f */
[----:B--2---:R-:W-:Y:S05]  /*9260*/  @!P0 BRA `(.L_x_185) ;  /* 0xfffffffc00f08947 */ /* 0x004fea000383ffff */
[----:B------:R-:W-:Y:S05]  /*9270*/  BRA `(.L_x_197) ;  /* 0xfffffffc00147947 */ /* 0x000fea000383ffff */
.L_x_198:
[----:B------:R-:W-:-:S00]  /*9280*/  BRA `(.L_x_198) ;  /* 0xfffffffc00fc7947 */ /* 0x000fc0000383ffff */
[----:B------:R-:W-:-:S00]  /*9290*/  NOP ;  /* 0x0000000000007918 */ /* 0x000fc00000000000 */
        /* <DEDUP_REMOVED lines=14> */
.L_x_199:


//--------------------- .nv.global.init           --------------------------
	.section	.nv.global.init,"aw",@progbits
.nv.global.init:
	.type		$str$22,@object
	.size		$str$22,($str$23 - $str$22)
$str$22:
        /*0000*/ 	.byte	0x6b, 0x5f, 0x74, 0x69, 0x6c, 0x65, 0x5f, 0x63, 0x6f, 0x75, 0x6e, 0x74, 0x20, 0x3e, 0x3d, 0x20
        /*0010*/ 	.byte	0x31, 0x00
	.type		$str$23,@object
	.size		$str$23,(__unnamed_1 - $str$23)
$str$23:
        /*0012*/ 	.byte	0x2f, 0x74, 0x6d, 0x70, 0x2f, 0x63, 0x75, 0x74, 0x6c, 0x61, 0x73, 0x73, 0x5f, 0x73, 0x77, 0x65
        /*0022*/ 	.byte	0x65, 0x70, 0x5f, 0x73, 0x72, 0x63, 0x2f, 0x69, 0x6e, 0x63, 0x6c, 0x75, 0x64, 0x65, 0x2f, 0x63
        /*0032*/ 	.byte	0x75, 0x74, 0x6c, 0x61, 0x73, 0x73, 0x2f, 0x67, 0x65, 0x6d, 0x6d, 0x2f, 0x63, 0x6f, 0x6c, 0x6c
        /*0042*/ 	.byte	0x65, 0x63, 0x74, 0x69, 0x76, 0x65, 0x2f, 0x73, 0x6d, 0x39, 0x30, 0x5f, 0x6d, 0x6d, 0x61, 0x5f
        /*0052*/ 	.byte	0x74, 0x6d, 0x61, 0x5f, 0x67, 0x6d, 0x6d, 0x61, 0x5f, 0x73, 0x73, 0x5f, 0x77, 0x61, 0x72, 0x70
        /*0062*/ 	.byte	0x73, 0x70, 0x65, 0x63, 0x69, 0x61, 0x6c, 0x69, 0x7a, 0x65, 0x64, 0x2e, 0x68, 0x70, 0x70, 0x00
	.type		__unnamed_1,@object
	.size		__unnamed_1,(.L_0 - __unnamed_1)
__unnamed_1:
        /*0072*/ 	.byte	0x76, 0x6f, 0x69, 0x64, 0x20, 0x63, 0x75, 0x74, 0x6c, 0x61, 0x73, 0x73, 0x3a, 0x3a, 0x67, 0x65
        /* <DEDUP_REMOVED lines=181> */
        /*0bd2*/ 	.byte	0x6e, 0x74, 0x69, 0x74, 0x79, 0x5d, 0x00
.L_0:


//--------------------- .nv.shared._ZN7cutlass13device_kernelINS_4gemm6kernel13GemmUniversalIN4cute5tupleIJiiiiEEENS1_10collective13CollectiveMmaINS1_34MainloopSm90TmaGmmaWarpSpecializedILi5ENS5_IJNS4_1CILi2EEENSA_ILi4EEENSA_ILi1EEEEEENS1_35KernelTmaWarpSpecializedCooperativeEEENS5_IJNSA_ILi256EEENSA_ILi64EEESI_EEENS_10bfloat16_tENS5_IJlSD_lEEESK_SL_NS4_8TiledMMAINS4_8MMA_AtomIJNS4_4SM904GMMA27MMA_64x64x16_F32BF16BF16_SSILNSP_5MajorE0ELSR_0ELNSP_7ScaleInE1ELSS_1EEEEEENS4_6LayoutINS5_IJSB_SD_SD_EEENS5_IJSD_NSA_ILi0EEESX_EEEEENS5_IJNS4_10UnderscoreES10_S10_EEEEENS4_23SM90_TMA_LOAD_MULTICASTENS4_14ComposedLayoutINS4_7SwizzleILi3ELi4ELi3EEENS4_18smem_ptr_flag_bitsILi16EEENSV_INS5_IJNSA_ILi8EEESI_EEENS5_IJSI_SD_EEEEEEEvNS4_8identityES13_S1D_vS1E_EENS_8epilogue10collective6detail29Sm90TmaWarpSpecializedAdapterINS1H_15DefaultEpilogueISK_SL_SL_NS1G_6thread17LinearCombinationISK_Li1EffLNS1L_9ScaleType4KindE0ELNS_15FloatRoundStyleE2ESK_EENS1_15EpilogueDefaultEEEEEvvEEEEvNT_6ParamsE --------------------------
	.section	.nv.shared._ZN7cutlass13device_kernelINS_4gemm6kernel13GemmUniversalIN4cute5tupleIJiiiiEEENS1_10collective13CollectiveMmaINS1_34MainloopSm90TmaGmmaWarpSpecializedILi5ENS5_IJNS4_1CILi2EEENSA_ILi4EEENSA_ILi1EEEEEENS1_35KernelTmaWarpSpecializedCooperativeEEENS5_IJNSA_ILi256EEENSA_ILi64EEESI_EEENS_10bfloat16_tENS5_IJlSD_lEEESK_SL_NS4_8TiledMMAINS4_8MMA_AtomIJNS4_4SM904GMMA27MMA_64x64x16_F32BF16BF16_SSILNSP_5MajorE0ELSR_0ELNSP_7ScaleInE1ELSS_1EEEEEENS4_6LayoutINS5_IJSB_SD_SD_EEENS5_IJSD_NSA_ILi0EEESX_EEEEENS5_IJNS4_10UnderscoreES10_S10_EEEEENS4_23SM90_TMA_LOAD_MULTICASTENS4_14ComposedLayoutINS4_7SwizzleILi3ELi4ELi3EEENS4_18smem_ptr_flag_bitsILi16EEENSV_INS5_IJNSA_ILi8EEESI_EEENS5_IJSI_SD_EEEEEEEvNS4_8identityES13_S1D_vS1E_EENS_8epilogue10collective6detail29Sm90TmaWarpSpecializedAdapterINS1H_15DefaultEpilogueISK_SL_SL_NS1G_6thread17LinearCombinationISK_Li1EffLNS1L_9ScaleType4KindE0ELNS_15FloatRoundStyleE2ESK_EENS1_15EpilogueDefaultEEEEEvvEEEEvNT_6ParamsE,"aw",@nobits
	.sectionflags	@""
	.align	16
	.zero		1024


//--------------------- .nv.shared.reserved.0     --------------------------
	.section	.nv.shared.reserved.0,"aw",@nobits
	.weak		__nv_reservedSMEM_offset_0_alias
	.size		__nv_reservedSMEM_offset_0_alias, 0, 0
	.other		__nv_reservedSMEM_offset_0_alias,@"STO_CUDA_RESERVED_SHARED STV_DEFAULT"
__nv_reservedSMEM_offset_0_alias:
	.zero		0


//--------------------- .nv.global                --------------------------
	.section	.nv.global,"aw",@nobits
.nv.global:
	.type		_ZN40_INTERNAL_eec8e032_4_k_cu_86b23816_200094cute1_E,@object
	.size		_ZN40_INTERNAL_eec8e032_4_k_cu_86b23816_200094cute1_E,(_ZN40_INTERNAL_eec8e032_4_k_cu_86b23816_200094cuda3std3__45__cpo6cbeginE - _ZN40_INTERNAL_eec8e032_4_k_cu_86b23816_200094cute1_E)
_ZN40_INTERNAL_eec8e032_4_k_cu_86b23816_200094cute1_E:
	.zero		1
	.type		_ZN40_INTERNAL_eec8e032_4_k_cu_86b23816_200094cuda3std3__45__cpo6cbeginE,@object
	.size		_ZN40_INTERNAL_eec8e032_4_k_cu_86b23816_200094cuda3std3__45__cpo6cbeginE,(_ZN40_INTERNAL_eec8e032_4_k_cu_86b23816_200094cuda3std3__48in_placeE - _ZN40_INTERNAL_eec8e032_4_k_cu_86b23816_200094cuda3std3__45__cpo6cbeginE)
_ZN40_INTERNAL_eec8e032_4_k_cu_86b23816_200094cuda3std3__45__cpo6cbeginE:
	.zero		1
	.type		_ZN40_INTERNAL_eec8e032_4_k_cu_86b23816_200094cuda3std3__48in_placeE,@object
	.size		_ZN40_INTERNAL_eec8e032_4_k_cu_86b23816_200094cuda3std3__48in_placeE,(_ZN40_INTERNAL_eec8e032_4_k_cu_86b23816_200094cuda3std6ranges3__45__cpo9iter_moveE - _ZN40_INTERNAL_eec8e032_4_k_cu_86b23816_200094cuda3std3__48in_placeE)
_ZN40_INTERNAL_eec8e032_4_k_cu_86b23816_200094cuda3std3__48in_placeE:
	.zero		1
	.type		_ZN40_INTERNAL_eec8e032_4_k_cu_86b23816_200094cuda3std6ranges3__45__cpo9iter_moveE,@object
	.size		_ZN40_INTERNAL_eec8e032_4_k_cu_86b23816_200094cuda3std6ranges3__45__cpo9iter_moveE,(_ZN40_INTERNAL_eec8e032_4_k_cu_86b23816_200094cuda3std3__45__cpo5beginE - _ZN40_INTERNAL_eec8e032_4_k_cu_86b23816_200094cuda3std6ranges3__45__cpo9iter_moveE)
_ZN40_INTERNAL_eec8e032_4_k_cu_86b23816_200094cuda3std6ranges3__45__cpo9iter_moveE:
	.zero		1
	.type		_ZN40_INTERNAL_eec8e032_4_k_cu_86b23816_200094cuda3std3__45__cpo5beginE,@object
	.size		_ZN40_INTERNAL_eec8e032_4_k_cu_86b23816_200094cuda3std3__45__cpo5beginE,(_ZN40_INTERNAL_eec8e032_4_k_cu_86b23816_200094cuda3std3__442_GLOBAL__N__eec8e032_4_k_cu_86b23816_200096ignoreE - _ZN40_INTERNAL_eec8e032_4_k_cu_86b23816_200094cuda3std3__45__cpo5beginE)
_ZN40_INTERNAL_eec8e032_4_k_cu_86b23816_200094cuda3std3__45__cpo5beginE:
	.zero		1
	.type		_ZN40_INTERNAL_eec8e032_4_k_cu_86b23816_200094cuda3std3__442_GLOBAL__N__eec8e032_4_k_cu_86b23816_200096ignoreE,@object
	.size		_ZN40_INTERNAL_eec8e032_4_k_cu_86b23816_200094cuda3std3__442_GLOBAL__N__eec8e032_4_k_cu_86b23816_200096ignoreE,(_ZN40_INTERNAL_eec8e032_4_k_cu_86b23816_200094cute7productE - _ZN40_INTERNAL_eec8e032_4_k_cu_86b23816_200094cuda3std3__442_GLOBAL__N__eec8e032_4_k_cu_86b23816_200096ignoreE)
_ZN40_INTERNAL_eec8e032_4_k_cu_86b23816_200094cuda3std3__442_GLOBAL__N__eec8e032_4_k_cu_86b23816_200096ignoreE:
	.zero		1
	.type		_ZN40_INTERNAL_eec8e032_4_k_cu_86b23816_200094cute7productE,@object
	.size		_ZN40_INTERNAL_eec8e032_4_k_cu_86b23816_200094cute7productE,(_ZN40_INTERNAL_eec8e032_4_k_cu_86b23816_200094cuda3std3__45__cpo3endE - _ZN40_INTERNAL_eec8e032_4_k_cu_86b23816_200094cute7productE)
_ZN40_INTERNAL_eec8e032_4_k_cu_86b23816_200094cute7productE:
	.zero		1
	.type		_ZN40_INTERNAL_eec8e032_4_k_cu_86b23816_200094cuda3std3__45__cpo3endE,@object
	.size		_ZN40_INTERNAL_eec8e032_4_k_cu_86b23816_200094cuda3std3__45__cpo3endE,(_ZN40_INTERNAL_eec8e032_4_k_cu_86b23816_200094cuda3std3__419piecewise_constructE - _ZN40_INTERNAL_eec8e032_4_k_cu_86b23816_200094cuda3std3__45__cpo3endE)
_ZN40_INTERNAL_eec8e032_4_k_cu_86b23816_200094cuda3std3__45__cpo3endE:
	.zero		1
	.type		_ZN40_INTERNAL_eec8e032_4_k_cu_86b23816_200094cuda3std3__419piecewise_constructE,@object
	.size		_ZN40_INTERNAL_eec8e032_4_k_cu_86b23816_200094cuda3std3__419piecewise_constructE,(_ZN40_INTERNAL_eec8e032_4_k_cu_86b23816_200094cuda3std3__45__cpo4cendE - _ZN40_INTERNAL_eec8e032_4_k_cu_86b23816_200094cuda3std3__419piecewise_constructE)
_ZN40_INTERNAL_eec8e032_4_k_cu_86b23816_200094cuda3std3__419piecewise_constructE:
	.zero		1
	.type		_ZN40_INTERNAL_eec8e032_4_k_cu_86b23816_200094cuda3std3__45__cpo4cendE,@object
	.size		_ZN40_INTERNAL_eec8e032_4_k_cu_86b23816_200094cuda3std3__45__cpo4cendE,(_ZN40_INTERNAL_eec8e032_4_k_cu_86b23816_200094cuda3std6ranges3__45__cpo4swapE - _ZN40_INTERNAL_eec8e032_4_k_cu_86b23816_200094cuda3std3__45__cpo4cendE)
_ZN40_INTERNAL_eec8e032_4_k_cu_86b23816_200094cuda3std3__45__cpo4cendE:
	.zero		1
	.type		_ZN40_INTERNAL_eec8e032_4_k_cu_86b23816_200094cuda3std6ranges3__45__cpo4swapE,@object
	.size		_ZN40_INTERNAL_eec8e032_4_k_cu_86b23816_200094cuda3std6ranges3__45__cpo4swapE,(.L_8 - _ZN40_INTERNAL_eec8e032_4_k_cu_86b23816_200094cuda3std6ranges3__45__cpo4swapE)
_ZN40_INTERNAL_eec8e032_4_k_cu_86b23816_200094cuda3std6ranges3__45__cpo4swapE:
	.zero		1
.L_8:


//--------------------- .nv.constant0._ZN7cutlass13device_kernelINS_4gemm6kernel13GemmUniversalIN4cute5tupleIJiiiiEEENS1_10collective13CollectiveMmaINS1_34MainloopSm90TmaGmmaWarpSpecializedILi5ENS5_IJNS4_1CILi2EEENSA_ILi4EEENSA_ILi1EEEEEENS1_35KernelTmaWarpSpecializedCooperativeEEENS5_IJNSA_ILi256EEENSA_ILi64EEESI_EEENS_10bfloat16_tENS5_IJlSD_lEEESK_SL_NS4_8TiledMMAINS4_8MMA_AtomIJNS4_4SM904GMMA27MMA_64x64x16_F32BF16BF16_SSILNSP_5MajorE0ELSR_0ELNSP_7ScaleInE1ELSS_1EEEEEENS4_6LayoutINS5_IJSB_SD_SD_EEENS5_IJSD_NSA_ILi0EEESX_EEEEENS5_IJNS4_10UnderscoreES10_S10_EEEEENS4_23SM90_TMA_LOAD_MULTICASTENS4_14ComposedLayoutINS4_7SwizzleILi3ELi4ELi3EEENS4_18smem_ptr_flag_bitsILi16EEENSV_INS5_IJNSA_ILi8EEESI_EEENS5_IJSI_SD_EEEEEEEvNS4_8identityES13_S1D_vS1E_EENS_8epilogue10collective6detail29Sm90TmaWarpSpecializedAdapterINS1H_15DefaultEpilogueISK_SL_SL_NS1G_6thread17LinearCombinationISK_Li1EffLNS1L_9ScaleType4KindE0ELNS_15FloatRoundStyleE2ESK_EENS1_15EpilogueDefaultEEEEEvvEEEEvNT_6ParamsE --------------------------
	.section	.nv.constant0._ZN7cutlass13device_kernelINS_4gemm6kernel13GemmUniversalIN4cute5tupleIJiiiiEEENS1_10collective13CollectiveMmaINS1_34MainloopSm90TmaGmmaWarpSpecializedILi5ENS5_IJNS4_1CILi2EEENSA_ILi4EEENSA_ILi1EEEEEENS1_35KernelTmaWarpSpecializedCooperativeEEENS5_IJNSA_ILi256EEENSA_ILi64EEESI_EEENS_10bfloat16_tENS5_IJlSD_lEEESK_SL_NS4_8TiledMMAINS4_8MMA_AtomIJNS4_4SM904GMMA27MMA_64x64x16_F32BF16BF16_SSILNSP_5MajorE0ELSR_0ELNSP_7ScaleInE1ELSS_1EEEEEENS4_6LayoutINS5_IJSB_SD_SD_EEENS5_IJSD_NSA_ILi0EEESX_EEEEENS5_IJNS4_10UnderscoreES10_S10_EEEEENS4_23SM90_TMA_LOAD_MULTICASTENS4_14ComposedLayoutINS4_7SwizzleILi3ELi4ELi3EEENS4_18smem_ptr_flag_bitsILi16EEENSV_INS5_IJNSA_ILi8EEESI_EEENS5_IJSI_SD_EEEEEEEvNS4_8identityES13_S1D_vS1E_EENS_8epilogue10collective6detail29Sm90TmaWarpSpecializedAdapterINS1H_15DefaultEpilogueISK_SL_SL_NS1G_6thread17LinearCombinationISK_Li1EffLNS1L_9ScaleType4KindE0ELNS_15FloatRoundStyleE2ESK_EENS1_15EpilogueDefaultEEEEEvvEEEEvNT_6ParamsE,"a",@progbits
	.sectionflags	@""
	.align	4
.nv.constant0._ZN7cutlass13device_kernelINS_4gemm6kernel13GemmUniversalIN4cute5tupleIJiiiiEEENS1_10collective13CollectiveMmaINS1_34MainloopSm90TmaGmmaWarpSpecializedILi5ENS5_IJNS4_1CILi2EEENSA_ILi4EEENSA_ILi1EEEEEENS1_35KernelTmaWarpSpecializedCooperativeEEENS5_IJNSA_ILi256EEENSA_ILi64EEESI_EEENS_10bfloat16_tENS5_IJlSD_lEEESK_SL_NS4_8TiledMMAINS4_8MMA_AtomIJNS4_4SM904GMMA27MMA_64x64x16_F32BF16BF16_SSILNSP_5MajorE0ELSR_0ELNSP_7ScaleInE1ELSS_1EEEEEENS4_6LayoutINS5_IJSB_SD_SD_EEENS5_IJSD_NSA_ILi0EEESX_EEEEENS5_IJNS4_10UnderscoreES10_S10_EEEEENS4_23SM90_TMA_LOAD_MULTICASTENS4_14ComposedLayoutINS4_7SwizzleILi3ELi4ELi3EEENS4_18smem_ptr_flag_bitsILi16EEENSV_INS5_IJNSA_ILi8EEESI_EEENS5_IJSI_SD_EEEEEEEvNS4_8identityES13_S1D_vS1E_EENS_8epilogue10collective6detail29Sm90TmaWarpSpecializedAdapterINS1H_15DefaultEpilogueISK_SL_SL_NS1G_6thread17LinearCombinationISK_Li1EffLNS1L_9ScaleType4KindE0ELNS_15FloatRoundStyleE2ESK_EENS1_15EpilogueDefaultEEEEEvvEEEEvNT_6ParamsE:
	.zero		1664


//--------------------- SYMBOLS --------------------------

	.type		.nv.reservedSmem.offset0,@object
	.size		.nv.reservedSmem.offset0,0x4
	.type		__assertfail,@function
